	.headerflags	@"EF_CUDA_TEXMODE_UNIFIED EF_CUDA_64BIT_ADDRESS EF_CUDA_ACCELERATORS EF_CUDA_SM90 EF_CUDA_VIRTUAL_SM(EF_CUDA_SM90)"
	.elftype	@"ET_EXEC"


//--------------------- .nv.info                  --------------------------
	.section	.nv.info,"",@"SHT_CUDA_INFO"
	.align	4


	//----- nvinfo : EIATTR_REGCOUNT
	.align		4
        /*0000*/ 	.byte	0x04, 0x2f
        /*0002*/ 	.short	(.L_1 - .L_0)
	.align		4
.L_0:
        /*0004*/ 	.word	index@(triton_mm)
        /*0008*/ 	.word	0x000000a8


	//----- nvinfo : EIATTR_MIN_STACK_SIZE
	.align		4
.L_1:
        /*000c*/ 	.byte	0x04, 0x12
        /*000e*/ 	.short	(.L_3 - .L_2)
	.align		4
.L_2:
        /*0010*/ 	.word	index@(triton_mm)
        /*0014*/ 	.word	0x00000000


	//----- nvinfo : EIATTR_FRAME_SIZE
	.align		4
.L_3:
        /*0018*/ 	.byte	0x04, 0x11
        /*001a*/ 	.short	(.L_5 - .L_4)
	.align		4
.L_4:
        /*001c*/ 	.word	index@(triton_mm)
        /*0020*/ 	.word	0x00000000


	//----- nvinfo : EIATTR_MIN_STACK_SIZE
	.align		4
.L_5:
        /*0024*/ 	.byte	0x04, 0x12
        /*0026*/ 	.short	(.L_7 - .L_6)
	.align		4
.L_6:
        /*0028*/ 	.word	index@(triton_mm)
        /*002c*/ 	.word	0x00000000
.L_7:


//--------------------- .nv.info.triton_mm        --------------------------
	.section	.nv.info.triton_mm,"",@"SHT_CUDA_INFO"
	.sectionflags	@""
	.align	4


	//----- nvinfo : EIATTR_CUDA_API_VERSION
	.align		4
        /*0000*/ 	.byte	0x04, 0x37
        /*0002*/ 	.short	(.L_9 - .L_8)
.L_8:
        /*0004*/ 	.word	0x0000007c


	//----- nvinfo : EIATTR_KPARAM_INFO
	.align		4
.L_9:
        /*0008*/ 	.byte	0x04, 0x17
        /*000a*/ 	.short	(.L_11 - .L_10)
.L_10:
        /*000c*/ 	.word	0x00000000
        /*0010*/ 	.short	0x0003
        /*0012*/ 	.short	0x0018
        /*0014*/ 	.byte	0x00, 0xf0, 0x11, 0x00


	//----- nvinfo : EIATTR_KPARAM_INFO
	.align		4
.L_11:
        /*0018*/ 	.byte	0x04, 0x17
        /*001a*/ 	.short	(.L_13 - .L_12)
.L_12:
        /*001c*/ 	.word	0x00000000
        /*0020*/ 	.short	0x0002
        /*0022*/ 	.short	0x0010
        /*0024*/ 	.byte	0x00, 0xf0, 0x21, 0x00


	//----- nvinfo : EIATTR_KPARAM_INFO
	.align		4
.L_13:
        /*0028*/ 	.byte	0x04, 0x17
        /*002a*/ 	.short	(.L_15 - .L_14)
.L_14:
        /*002c*/ 	.word	0x00000000
        /*0030*/ 	.short	0x0001
        /*0032*/ 	.short	0x0008
        /*0034*/ 	.byte	0x00, 0xf0, 0x21, 0x00


	//----- nvinfo : EIATTR_KPARAM_INFO
	.align		4
.L_15:
        /*0038*/ 	.byte	0x04, 0x17
        /*003a*/ 	.short	(.L_17 - .L_16)
.L_16:
        /*003c*/ 	.word	0x00000000
        /*0040*/ 	.short	0x0000
        /*0042*/ 	.short	0x0000
        /*0044*/ 	.byte	0x00, 0xf0, 0x21, 0x00


	//----- nvinfo : EIATTR_SPARSE_MMA_MASK
	.align		4
.L_17:
        /*0048*/ 	.byte	0x03, 0x50
        /*004a*/ 	.short	0x0000


	//----- nvinfo : EIATTR_MAXREG_COUNT
	.align		4
        /*004c*/ 	.byte	0x03, 0x1b
        /*004e*/ 	.short	0x00ff


	//----- nvinfo : EIATTR_COOP_GROUP_MASK_REGIDS
	.align		4
        /*0050*/ 	.byte	0x04, 0x29
        /*0052*/ 	.short	(.L_19 - .L_18)


	//   ....[0]....
.L_18:
        /*0054*/ 	.word	0xffffffff


	//----- nvinfo : EIATTR_COOP_GROUP_INSTR_OFFSETS
	.align		4
.L_19:
        /*0058*/ 	.byte	0x04, 0x28
        /*005a*/ 	.short	(.L_21 - .L_20)


	//   ....[0]....
.L_20:
        /*005c*/ 	.word	0x00001230


	//----- nvinfo : EIATTR_EXIT_INSTR_OFFSETS
	.align		4
.L_21:
        /*0060*/ 	.byte	0x04, 0x1c
        /*0062*/ 	.short	(.L_23 - .L_22)


	//   ....[0]....
.L_22:
        /*0064*/ 	.word	0x00000050


	//   ....[1]....
        /*0068*/ 	.word	0x000026c0


	//   ....[2]....
        /*006c*/ 	.word	0x00002710


	//----- nvinfo : EIATTR_MAX_THREADS
	.align		4
.L_23:
        /*0070*/ 	.byte	0x04, 0x05
        /*0072*/ 	.short	(.L_25 - .L_24)
.L_24:
        /*0074*/ 	.word	0x00000080
        /*0078*/ 	.word	0x00000001
        /*007c*/ 	.word	0x00000001


	//----- nvinfo : EIATTR_CBANK_PARAM_SIZE
	.align		4
.L_25:
        /*0080*/ 	.byte	0x03, 0x19
        /*0082*/ 	.short	0x001c


	//----- nvinfo : EIATTR_PARAM_CBANK
	.align		4
        /*0084*/ 	.byte	0x04, 0x0a
        /*0086*/ 	.short	(.L_27 - .L_26)
	.align		4
.L_26:
        /*0088*/ 	.word	index@(.nv.constant0.triton_mm)
        /*008c*/ 	.short	0x0210
        /*008e*/ 	.short	0x001c


	//----- nvinfo : EIATTR_SW_WAR
	.align		4
.L_27:
        /*0090*/ 	.byte	0x04, 0x36
        /*0092*/ 	.short	(.L_29 - .L_28)
.L_28:
        /*0094*/ 	.word	0x00000008
.L_29:


//--------------------- .nv.callgraph             --------------------------
	.section	.nv.callgraph,"",@"SHT_CUDA_CALLGRAPH"
	.align	4
	.sectionentsize	8
	.align		4
        /*0000*/ 	.word	0x00000000
	.align		4
        /*0004*/ 	.word	0xffffffff
	.align		4
        /*0008*/ 	.word	0x00000000
	.align		4
        /*000c*/ 	.word	0xfffffffe
	.align		4
        /*0010*/ 	.word	0x00000000
	.align		4
        /*0014*/ 	.word	0xfffffffd
	.align		4
        /*0018*/ 	.word	0x00000000
	.align		4
        /*001c*/ 	.word	0xfffffffc


//--------------------- .text.triton_mm           --------------------------
	.section	.text.triton_mm,"ax",@progbits
	.sectionflags	@"SHF_BARRIERS=1"
	.align	128
        .global         triton_mm
        .type           triton_mm,@function
        .size           triton_mm,(.L_x_2 - triton_mm)
        .other          triton_mm,@"STO_CUDA_ENTRY STV_DEFAULT"
triton_mm:
.text.triton_mm:
[----:B------:R-:W1:Y:S02]  /*0000*/  LDC R1, c[0x0][0x28] ;  /* 0x00000a00ff017b82 */ /* 0x000e640000000800 */
[----:B------:R-:W2:Y:S01]  /*0010*/  LDC R8, c[0x0][0x228] ;  /* 0x00008a00ff087b82 */ /* 0x000ea20000000800 */
[----:B------:R-:W-:-:S04]  /*0020*/  IMAD.MOV.U32 R3, RZ, RZ, 0xc00 ;  /* 0x00000c00ff037424 */ /* 0x000fc800078e00ff */
[----:B--2---:R-:W-:-:S05]  /*0030*/  IMAD R0, R8, R3, 0xc00000 ;  /* 0x00c0000008007424 */ /* 0x004fca00078e0203 */
[----:B------:R-:W-:-:S13]  /*0040*/  ISETP.NE.AND P0, PT, R0, RZ, PT ;  /* 0x000000ff0000720c */ /* 0x000fda0003f05270 */
[----:B------:R-:W-:Y:S05]  /*0050*/  @!P0 EXIT ;  /* 0x000000000000894d */ /* 0x000fea0003800000 */
[----:B------:R-:W2:Y:S01]  /*0060*/  S2R R10, SR_CTAID.X ;  /* 0x00000000000a7919 */ /* 0x000ea20000002500 */
[----:B------:R-:W-:Y:S01]  /*0070*/  VIADD R0, R8, 0x107f ;  /* 0x0000107f08007836 */ /* 0x000fe20000000000 */
[----:B------:R-:W3:Y:S01]  /*0080*/  S2UR UR18, SR_CgaCtaId ;  /* 0x00000000001279c3 */ /* 0x000ee20000008800 */
[----:B------:R-:W-:Y:S01]  /*0090*/  UMOV UR4, 0x400 ;  /* 0x0000040000047882 */ /* 0x000fe20000000000 */
[----:B------:R-:W4:Y:S01]  /*00a0*/  S2R R18, SR_TID.X ;  /* 0x0000000000127919 */ /* 0x000f220000002100 */
[----:B------:R-:W-:Y:S01]  /*00b0*/  ULDC.64 UR22, c[0x0][0x208] ;  /* 0x0000820000167ab9 */ /* 0x000fe20000000a00 */
[----:B------:R-:W-:Y:S01]  /*00c0*/  SHF.R.S32.HI R3, RZ, 0x1f, R0 ;  /* 0x0000001fff037819 */ /* 0x000fe20000011400 */
[----:B------:R-:W-:Y:S01]  /*00d0*/  IMAD.MOV.U32 R161, RZ, RZ, -0x20 ;  /* 0xffffffe0ffa17424 */ /* 0x000fe200078e00ff */
[----:B------:R-:W-:Y:S02]  /*00e0*/  CS2R R88, SRZ ;  /* 0x0000000000587805 */ /* 0x000fe4000001ff00 */
[----:B------:R-:W-:-:S02]  /*00f0*/  CS2R R90, SRZ ;  /* 0x00000000005a7805 */ /* 0x000fc4000001ff00 */
[----:B------:R-:W-:Y:S01]  /*0100*/  LEA.HI R3, R3, R0, RZ, 0x7 ;  /* 0x0000000003037211 */ /* 0x000fe200078f38ff */
[----:B------:R-:W-:Y:S01]  /*0110*/  VIADD R0, R8, 0x1000 ;  /* 0x0000100008007836 */ /* 0x000fe20000000000 */
[----:B------:R-:W5:Y:S01]  /*0120*/  LDC.64 R34, c[0x0][0x218] ;  /* 0x00008600ff227b82 */ /* 0x000f620000000a00 */
[----:B------:R-:W-:Y:S02]  /*0130*/  CS2R R92, SRZ ;  /* 0x00000000005c7805 */ /* 0x000fe4000001ff00 */
[----:B------:R-:W-:Y:S02]  /*0140*/  CS2R R94, SRZ ;  /* 0x00000000005e7805 */ /* 0x000fe4000001ff00 */
[----:B------:R-:W-:Y:S02]  /*0150*/  CS2R R96, SRZ ;  /* 0x0000000000607805 */ /* 0x000fe4000001ff00 */
[----:B------:R-:W-:Y:S02]  /*0160*/  IABS R21, R0 ;  /* 0x0000000000157213 */ /* 0x000fe40000000000 */
[----:B------:R-:W-:-:S02]  /*0170*/  CS2R R98, SRZ ;  /* 0x0000000000627805 */ /* 0x000fc4000001ff00 */
[----:B------:R-:W-:Y:S02]  /*0180*/  CS2R R100, SRZ ;  /* 0x0000000000647805 */ /* 0x000fe4000001ff00 */
[----:B------:R-:W-:Y:S01]  /*0190*/  CS2R R102, SRZ ;  /* 0x0000000000667805 */ /* 0x000fe2000001ff00 */
[----:B------:R-:W2:Y:S01]  /*01a0*/  I2F.RP R9, R21 ;  /* 0x0000001500097306 */ /* 0x000ea20000209400 */
[----:B------:R-:W-:Y:S02]  /*01b0*/  CS2R R104, SRZ ;  /* 0x0000000000687805 */ /* 0x000fe4000001ff00 */
[----:B------:R-:W-:Y:S02]  /*01c0*/  CS2R R106, SRZ ;  /* 0x00000000006a7805 */ /* 0x000fe4000001ff00 */
[----:B------:R-:W-:Y:S02]  /*01d0*/  CS2R R108, SRZ ;  /* 0x00000000006c7805 */ /* 0x000fe4000001ff00 */
[----:B------:R-:W-:-:S02]  /*01e0*/  CS2R R110, SRZ ;  /* 0x00000000006e7805 */ /* 0x000fc4000001ff00 */
[----:B------:R-:W-:Y:S01]  /*01f0*/  CS2R R112, SRZ ;  /* 0x0000000000707805 */ /* 0x000fe2000001ff00 */
[----:B---3--:R-:W-:Y:S01]  /*0200*/  UPRMT UR18, UR18, 0x654, UR4 ;  /* 0x0000065412127896 */ /* 0x008fe20008000004 */
[----:B------:R-:W-:Y:S02]  /*0210*/  CS2R R114, SRZ ;  /* 0x0000000000727805 */ /* 0x000fe4000001ff00 */
[----:B------:R-:W-:Y:S02]  /*0220*/  CS2R R116, SRZ ;  /* 0x0000000000747805 */ /* 0x000fe4000001ff00 */
[----:B------:R-:W-:Y:S02]  /*0230*/  CS2R R118, SRZ ;  /* 0x0000000000767805 */ /* 0x000fe4000001ff00 */
[----:B------:R-:W-:Y:S02]  /*0240*/  CS2R R120, SRZ ;  /* 0x0000000000787805 */ /* 0x000fe4000001ff00 */
[----:B------:R-:W-:Y:S01]  /*0250*/  CS2R R122, SRZ ;  /* 0x00000000007a7805 */ /* 0x000fe2000001ff00 */
[----:B--2---:R-:W-:Y:S01]  /*0260*/  IMAD.HI R2, R10, 0x2aaaaaab, RZ ;  /* 0x2aaaaaab0a027827 */ /* 0x004fe200078e02ff */
[----:B------:R-:W-:-:S02]  /*0270*/  IABS R8, R10 ;  /* 0x0000000a00087213 */ /* 0x000fc40000000000 */
[----:B------:R-:W-:Y:S01]  /*0280*/  CS2R R124, SRZ ;  /* 0x00000000007c7805 */ /* 0x000fe2000001ff00 */
[----:B-1----:R-:W-:Y:S01]  /*0290*/  MUFU.RCP R9, R9 ;  /* 0x0000000900097308 */ /* 0x002fe20000001000 */
[----:B------:R-:W-:Y:S02]  /*02a0*/  ISETP.GE.AND P2, PT, R10, RZ, PT ;  /* 0x000000ff0a00720c */ /* 0x000fe40003f46270 */
[----:B------:R-:W-:Y:S02]  /*02b0*/  CS2R R126, SRZ ;  /* 0x00000000007e7805 */ /* 0x000fe4000001ff00 */
[----:B------:R-:W-:Y:S02]  /*02c0*/  SHF.R.U32.HI R5, RZ, 0x1f, R2 ;  /* 0x0000001fff057819 */ /* 0x000fe40000011602 */
[----:B------:R-:W-:Y:S02]  /*02d0*/  CS2R R128, SRZ ;  /* 0x0000000000807805 */ /* 0x000fe4000001ff00 */
[----:B----4-:R-:W-:-:S02]  /*02e0*/  SHF.R.U32.HI R160, RZ, 0x5, R18 ;  /* 0x00000005ffa07819 */ /* 0x010fc40000011612 */
[----:B------:R-:W-:Y:S02]  /*02f0*/  CS2R R130, SRZ ;  /* 0x0000000000827805 */ /* 0x000fe4000001ff00 */
[----:B------:R-:W-:Y:S02]  /*0300*/  LEA.HI.SX32 R5, R2, R5, 0x1b ;  /* 0x0000000502057211 */ /* 0x000fe400078fdaff */
[----:B------:R-:W-:Y:S02]  /*0310*/  CS2R R132, SRZ ;  /* 0x0000000000847805 */ /* 0x000fe4000001ff00 */
[----:B------:R-:W-:Y:S02]  /*0320*/  CS2R R134, SRZ ;  /* 0x0000000000867805 */ /* 0x000fe4000001ff00 */
[----:B------:R-:W-:Y:S02]  /*0330*/  CS2R R136, SRZ ;  /* 0x0000000000887805 */ /* 0x000fe4000001ff00 */
[----:B------:R-:W-:Y:S01]  /*0340*/  CS2R R138, SRZ ;  /* 0x00000000008a7805 */ /* 0x000fe2000001ff00 */
[----:B------:R-:W-:Y:S01]  /*0350*/  IMAD.SHL.U32 R4, R5, 0x8, RZ ;  /* 0x0000000805047824 */ /* 0x000fe200078e00ff */
[----:B------:R-:W-:-:S02]  /*0360*/  CS2R R140, SRZ ;  /* 0x00000000008c7805 */ /* 0x000fc4000001ff00 */
[----:B------:R-:W-:Y:S02]  /*0370*/  CS2R R142, SRZ ;  /* 0x00000000008e7805 */ /* 0x000fe4000001ff00 */
[----:B------:R-:W-:Y:S02]  /*0380*/  CS2R R144, SRZ ;  /* 0x0000000000907805 */ /* 0x000fe4000001ff00 */
[----:B------:R-:W-:Y:S02]  /*0390*/  CS2R R146, SRZ ;  /* 0x0000000000927805 */ /* 0x000fe4000001ff00 */
[----:B------:R-:W-:Y:S02]  /*03a0*/  LEA.HI.SX32 R3, R3, -R4, 0x19 ;  /* 0x8000000403037211 */ /* 0x000fe400078fcaff */
[----:B------:R-:W-:Y:S02]  /*03b0*/  CS2R R148, SRZ ;  /* 0x0000000000947805 */ /* 0x000fe4000001ff00 */
[----:B------:R-:W-:-:S02]  /*03c0*/  CS2R R150, SRZ ;  /* 0x0000000000967805 */ /* 0x000fc4000001ff00 */
[----:B------:R-:W-:Y:S02]  /*03d0*/  CS2R R42, SRZ ;  /* 0x00000000002a7805 */ /* 0x000fe4000001ff00 */
[----:B------:R-:W-:Y:S02]  /*03e0*/  VIMNMX R6, R3, 0x8, PT ;  /* 0x0000000803067848 */ /* 0x000fe40003fe0100 */
[----:B------:R-:W-:Y:S02]  /*03f0*/  CS2R R44, SRZ ;  /* 0x00000000002c7805 */ /* 0x000fe4000001ff00 */
[----:B------:R-:W-:Y:S02]  /*0400*/  CS2R R46, SRZ ;  /* 0x00000000002e7805 */ /* 0x000fe4000001ff00 */
[----:B------:R-:W-:Y:S02]  /*0410*/  CS2R R48, SRZ ;  /* 0x0000000000307805 */ /* 0x000fe4000001ff00 */
[----:B------:R-:W-:-:S02]  /*0420*/  IABS R12, R6 ;  /* 0x00000006000c7213 */ /* 0x000fc40000000000 */
[----:B------:R-:W-:Y:S02]  /*0430*/  CS2R R50, SRZ ;  /* 0x0000000000327805 */ /* 0x000fe4000001ff00 */
[----:B------:R-:W-:Y:S02]  /*0440*/  CS2R R52, SRZ ;  /* 0x0000000000347805 */ /* 0x000fe4000001ff00 */
[----:B------:R-:W-:Y:S01]  /*0450*/  CS2R R54, SRZ ;  /* 0x0000000000367805 */ /* 0x000fe2000001ff00 */
[----:B------:R-:W1:Y:S01]  /*0460*/  I2F.RP R7, R12 ;  /* 0x0000000c00077306 */ /* 0x000e620000209400 */
[----:B------:R-:W-:Y:S02]  /*0470*/  CS2R R56, SRZ ;  /* 0x0000000000387805 */ /* 0x000fe4000001ff00 */
[----:B------:R-:W-:Y:S02]  /*0480*/  CS2R R58, SRZ ;  /* 0x00000000003a7805 */ /* 0x000fe4000001ff00 */
[----:B------:R-:W-:-:S02]  /*0490*/  CS2R R60, SRZ ;  /* 0x00000000003c7805 */ /* 0x000fc4000001ff00 */
[----:B------:R-:W-:Y:S02]  /*04a0*/  CS2R R62, SRZ ;  /* 0x00000000003e7805 */ /* 0x000fe4000001ff00 */
[----:B------:R-:W-:Y:S02]  /*04b0*/  CS2R R64, SRZ ;  /* 0x0000000000407805 */ /* 0x000fe4000001ff00 */
[----:B------:R-:W-:Y:S02]  /*04c0*/  CS2R R66, SRZ ;  /* 0x0000000000427805 */ /* 0x000fe4000001ff00 */
[----:B------:R-:W-:Y:S02]  /*04d0*/  CS2R R68, SRZ ;  /* 0x0000000000447805 */ /* 0x000fe4000001ff00 */
[----:B------:R-:W-:Y:S02]  /*04e0*/  CS2R R70, SRZ ;  /* 0x0000000000467805 */ /* 0x000fe4000001ff00 */
[----:B------:R-:W-:-:S02]  /*04f0*/  CS2R R72, SRZ ;  /* 0x0000000000487805 */ /* 0x000fc4000001ff00 */
[----:B------:R-:W-:Y:S02]  /*0500*/  CS2R R74, SRZ ;  /* 0x00000000004a7805 */ /* 0x000fe4000001ff00 */
[----:B------:R-:W-:Y:S02]  /*0510*/  CS2R R76, SRZ ;  /* 0x00000000004c7805 */ /* 0x000fe4000001ff00 */
[----:B------:R-:W-:Y:S02]  /*0520*/  CS2R R78, SRZ ;  /* 0x00000000004e7805 */ /* 0x000fe4000001ff00 */
[----:B------:R-:W-:Y:S02]  /*0530*/  CS2R R80, SRZ ;  /* 0x0000000000507805 */ /* 0x000fe4000001ff00 */
[----:B------:R-:W-:Y:S01]  /*0540*/  CS2R R82, SRZ ;  /* 0x0000000000527805 */ /* 0x000fe2000001ff00 */
[----:B-1----:R-:W1:Y:S01]  /*0550*/  MUFU.RCP R7, R7 ;  /* 0x0000000700077308 */ /* 0x002e620000001000 */
[----:B------:R-:W-:-:S02]  /*0560*/  LOP3.LUT R160, R160, 0x7fffffc, RZ, 0xc0, !PT ;  /* 0x07fffffca0a07812 */ /* 0x000fc400078ec0ff */
[----:B------:R-:W-:Y:S02]  /*0570*/  CS2R R84, SRZ ;  /* 0x0000000000547805 */ /* 0x000fe4000001ff00 */
[----:B------:R-:W-:Y:S01]  /*0580*/  CS2R R86, SRZ ;  /* 0x0000000000567805 */ /* 0x000fe2000001ff00 */
[----:B------:R-:W-:Y:S01]  /*0590*/  UMOV UR19, 0x1 ;  /* 0x0000000100137882 */ /* 0x000fe20000000000 */
[----:B------:R-:W-:Y:S01]  /*05a0*/  UMOV UR20, 0xffffffff ;  /* 0xffffffff00147882 */ /* 0x000fe20000000000 */
[----:B------:R-:W-:Y:S01]  /*05b0*/  UMOV UR4, URZ ;  /* 0x0000003f00047c82 */ /* 0x000fe20008000000 */
[----:B------:R-:W-:Y:S01]  /*05c0*/  UMOV UR5, URZ ;  /* 0x0000003f00057c82 */ /* 0x000fe20008000000 */
[----:B-1----:R-:W-:Y:S01]  /*05d0*/  VIADD R2, R7, 0xffffffe ;  /* 0x0ffffffe07027836 */ /* 0x002fe20000000000 */
[----:B------:R-:W-:-:S03]  /*05e0*/  IABS R7, R6 ;  /* 0x0000000600077213 */ /* 0x000fc60000000000 */
[----:B------:R1:W2:Y:S02]  /*05f0*/  F2I.FTZ.U32.TRUNC.NTZ R3, R2 ;  /* 0x0000000200037305 */ /* 0x0002a4000021f000 */
[----:B-1----:R-:W-:Y:S02]  /*0600*/  IMAD.MOV.U32 R2, RZ, RZ, RZ ;  /* 0x000000ffff027224 */ /* 0x002fe400078e00ff */
[----:B--2---:R-:W-:-:S04]  /*0610*/  IMAD.MOV R11, RZ, RZ, -R3 ;  /* 0x000000ffff0b7224 */ /* 0x004fc800078e0a03 */
[----:B------:R-:W-:-:S04]  /*0620*/  IMAD R11, R11, R12, RZ ;  /* 0x0000000c0b0b7224 */ /* 0x000fc800078e02ff */
[----:B------:R-:W-:-:S04]  /*0630*/  IMAD.HI.U32 R2, R3, R11, R2 ;  /* 0x0000000b03027227 */ /* 0x000fc800078e0002 */
[----:B------:R-:W-:Y:S02]  /*0640*/  IMAD.MOV R11, RZ, RZ, -R7 ;  /* 0x000000ffff0b7224 */ /* 0x000fe400078e0a07 */
[----:B------:R-:W-:-:S04]  /*0650*/  IMAD.HI.U32 R3, R2, R8, RZ ;  /* 0x0000000802037227 */ /* 0x000fc800078e00ff */
[----:B------:R-:W-:Y:S02]  /*0660*/  IMAD R7, R5, -0xc0, R10 ;  /* 0xffffff4005077824 */ /* 0x000fe400078e020a */
[----:B------:R-:W-:-:S03]  /*0670*/  IMAD R5, R3, R11, R8 ;  /* 0x0000000b03057224 */ /* 0x000fc600078e0208 */
[----:B------:R-:W-:Y:S02]  /*0680*/  IABS R13, R7 ;  /* 0x00000007000d7213 */ /* 0x000fe40000000000 */
[----:B------:R-:W-:Y:S02]  /*0690*/  ISETP.GT.U32.AND P0, PT, R12, R5, PT ;  /* 0x000000050c00720c */ /* 0x000fe40003f04070 */
[----:B------:R-:W-:Y:S01]  /*06a0*/  LOP3.LUT R7, R7, R6, RZ, 0x3c, !PT ;  /* 0x0000000607077212 */ /* 0x000fe200078e3cff */
[----:B------:R-:W-:-:S03]  /*06b0*/  IMAD.MOV.U32 R3, RZ, RZ, R13 ;  /* 0x000000ffff037224 */ /* 0x000fc600078e000d */
[----:B------:R-:W-:Y:S01]  /*06c0*/  ISETP.GE.AND P4, PT, R7, RZ, PT ;  /* 0x000000ff0700720c */ /* 0x000fe20003f86270 */
[----:B------:R-:W-:-:S04]  /*06d0*/  IMAD.HI.U32 R8, R2, R3, RZ ;  /* 0x0000000302087227 */ /* 0x000fc800078e00ff */
[----:B------:R-:W-:Y:S02]  /*06e0*/  IMAD R2, R8, R11, R3 ;  /* 0x0000000b08027224 */ /* 0x000fe400078e0203 */
[----:B------:R-:W-:Y:S02]  /*06f0*/  @!P0 IMAD.IADD R5, R5, 0x1, -R12 ;  /* 0x0000000105058824 */ /* 0x000fe400078e0a0c */
[----:B------:R-:W-:Y:S01]  /*0700*/  VIADD R3, R9, 0xffffffe ;  /* 0x0ffffffe09037836 */ /* 0x000fe20000000000 */
[----:B------:R-:W-:Y:S01]  /*0710*/  ISETP.GT.U32.AND P3, PT, R12, R2, PT ;  /* 0x000000020c00720c */ /* 0x000fe20003f64070 */
[----:B------:R-:W-:Y:S01]  /*0720*/  IMAD.SHL.U32 R11, R18, 0x8, RZ ;  /* 0x00000008120b7824 */ /* 0x000fe200078e00ff */
[----:B------:R-:W-:Y:S02]  /*0730*/  ISETP.GT.U32.AND P0, PT, R12, R5, PT ;  /* 0x000000050c00720c */ /* 0x000fe40003f04070 */
[----:B------:R-:W-:Y:S01]  /*0740*/  SHF.R.U32.HI R9, RZ, 0x2, R18 ;  /* 0x00000002ff097819 */ /* 0x000fe20000011612 */
[----:B------:R-:W1:Y:S01]  /*0750*/  F2I.FTZ.U32.TRUNC.NTZ R3, R3 ;  /* 0x0000000300037305 */ /* 0x000e62000021f000 */
[----:B------:R-:W-:-:S02]  /*0760*/  LOP3.LUT R15, R11, 0x18, R18, 0x48, !PT ;  /* 0x000000180b0f7812 */ /* 0x000fc400078e4812 */
[----:B------:R-:W-:Y:S02]  /*0770*/  SGXT.U32 R9, R9, 0x5 ;  /* 0x000000050909781a */ /* 0x000fe40000000000 */
[----:B------:R-:W-:-:S03]  /*0780*/  LOP3.LUT R11, R11, 0x18, RZ, 0xc0, !PT ;  /* 0x000000180b0b7812 */ /* 0x000fc600078ec0ff */
[--C-:B------:R-:W-:Y:S02]  /*0790*/  @!P3 IMAD.IADD R2, R2, 0x1, -R12.reuse ;  /* 0x000000010202b824 */ /* 0x100fe400078e0a0c */
[----:B------:R-:W-:Y:S01]  /*07a0*/  @!P0 IMAD.IADD R5, R5, 0x1, -R12 ;  /* 0x0000000105058824 */ /* 0x000fe200078e0a0c */
[----:B------:R-:W-:Y:S01]  /*07b0*/  ISETP.NE.AND P0, PT, R6, RZ, PT ;  /* 0x000000ff0600720c */ /* 0x000fe20003f05270 */
[----:B------:R-:W-:Y:S01]  /*07c0*/  @!P3 VIADD R8, R8, 0x1 ;  /* 0x000000010808b836 */ /* 0x000fe20000000000 */
[----:B------:R-:W-:Y:S01]  /*07d0*/  ISETP.GE.U32.AND P1, PT, R2, R12, PT ;  /* 0x0000000c0200720c */ /* 0x000fe20003f26070 */
[----:B------:R-:W-:Y:S01]  /*07e0*/  @!P2 IMAD.MOV R5, RZ, RZ, -R5 ;  /* 0x000000ffff05a224 */ /* 0x000fe200078e0a05 */
[----:B------:R-:W-:Y:S01]  /*07f0*/  LOP3.LUT R6, RZ, R6, RZ, 0x33, !PT ;  /* 0x00000006ff067212 */ /* 0x000fe200078e33ff */
[----:B-1----:R-:W-:-:S03]  /*0800*/  IMAD.MOV R2, RZ, RZ, -R3 ;  /* 0x000000ffff027224 */ /* 0x002fc600078e0a03 */
[----:B------:R-:W-:Y:S01]  /*0810*/  SEL R5, R6, R5, !P0 ;  /* 0x0000000506057207 */ /* 0x000fe20004000000 */
[----:B------:R-:W-:Y:S02]  /*0820*/  IMAD R7, R2, R21, RZ ;  /* 0x0000001502077224 */ /* 0x000fe400078e02ff */
[----:B------:R-:W-:-:S04]  /*0830*/  IMAD.MOV.U32 R2, RZ, RZ, RZ ;  /* 0x000000ffff027224 */ /* 0x000fc800078e00ff */
[----:B------:R-:W-:Y:S01]  /*0840*/  IMAD.HI.U32 R7, R3, R7, R2 ;  /* 0x0000000703077227 */ /* 0x000fe200078e0002 */
[----:B------:R-:W-:-:S03]  /*0850*/  SHF.R.U32.HI R3, RZ, 0x4, R18 ;  /* 0x00000004ff037819 */ /* 0x000fc60000011612 */
[----:B------:R-:W-:Y:S01]  /*0860*/  IMAD.IADD R2, R4, 0x1, R5 ;  /* 0x0000000104027824 */ /* 0x000fe200078e0205 */
[----:B------:R-:W-:Y:S01]  /*0870*/  IABS R4, R0 ;  /* 0x0000000000047213 */ /* 0x000fe20000000000 */
[----:B------:R-:W-:Y:S01]  /*0880*/  @P1 VIADD R8, R8, 0x1 ;  /* 0x0000000108081836 */ /* 0x000fe20000000000 */
[----:B------:R-:W-:Y:S01]  /*0890*/  SGXT.U32 R3, R3, 0x3 ;  /* 0x000000030303781a */ /* 0x000fe20000000000 */
[----:B------:R-:W-:Y:S02]  /*08a0*/  IMAD.SHL.U32 R2, R2, 0x80, RZ ;  /* 0x0000008002027824 */ /* 0x000fe400078e00ff */
[----:B------:R-:W-:Y:S02]  /*08b0*/  @!P4 IMAD.MOV R8, RZ, RZ, -R8 ;  /* 0x000000ffff08c224 */ /* 0x000fe400078e0a08 */
[----:B------:R-:W-:Y:S01]  /*08c0*/  IMAD.MOV R13, RZ, RZ, -R4 ;  /* 0x000000ffff0d7224 */ /* 0x000fe200078e0a04 */
[----:B------:R-:W-:Y:S02]  /*08d0*/  LOP3.LUT R4, R2, R9, RZ, 0xfc, !PT ;  /* 0x0000000902047212 */ /* 0x000fe400078efcff */
[----:B------:R-:W-:-:S02]  /*08e0*/  SEL R5, R6, R8, !P0 ;  /* 0x0000000806057207 */ /* 0x000fc40004000000 */
[----:B------:R-:W-:Y:S02]  /*08f0*/  ISETP.GE.AND P0, PT, R4, RZ, PT ;  /* 0x000000ff0400720c */ /* 0x000fe40003f06270 */
[----:B------:R-:W-:Y:S01]  /*0900*/  LOP3.LUT R8, R2, 0x40, R9, 0xfe, !PT ;  /* 0x0000004002087812 */ /* 0x000fe200078efe09 */
[----:B------:R-:W-:Y:S01]  /*0910*/  IMAD.SHL.U32 R5, R5, 0x80, RZ ;  /* 0x0000008005057824 */ /* 0x000fe200078e00ff */
[----:B------:R-:W-:Y:S02]  /*0920*/  IABS R4, R4 ;  /* 0x0000000400047213 */ /* 0x000fe40000000000 */
[----:B------:R-:W-:Y:S02]  /*0930*/  ISETP.GE.AND P1, PT, R8, RZ, PT ;  /* 0x000000ff0800720c */ /* 0x000fe40003f26270 */
[----:B------:R-:W-:Y:S01]  /*0940*/  IABS R12, R8 ;  /* 0x00000008000c7213 */ /* 0x000fe20000000000 */
[----:B------:R-:W-:Y:S01]  /*0950*/  IMAD.MOV.U32 R8, RZ, RZ, R4 ;  /* 0x000000ffff087224 */ /* 0x000fe200078e0004 */
[----:B------:R-:W-:-:S02]  /*0960*/  LOP3.LUT R3, R2, R3, RZ, 0xfc, !PT ;  /* 0x0000000302037212 */ /* 0x000fc400078efcff */
[----:B------:R-:W-:Y:S02]  /*0970*/  LOP3.LUT R6, R2, 0x20, R9, 0xfe, !PT ;  /* 0x0000002002067812 */ /* 0x000fe400078efe09 */
[----:B------:R-:W-:Y:S01]  /*0980*/  LOP3.LUT R23, R2, 0x60, R9, 0xfe, !PT ;  /* 0x0000006002177812 */ /* 0x000fe200078efe09 */
[C---:B------:R-:W-:Y:S01]  /*0990*/  IMAD.HI.U32 R2, R7.reuse, R8, RZ ;  /* 0x0000000807027227 */ /* 0x040fe200078e00ff */
[----:B------:R-:W-:Y:S02]  /*09a0*/  IABS R10, R6 ;  /* 0x00000006000a7213 */ /* 0x000fe40000000000 */
[----:B------:R-:W-:Y:S01]  /*09b0*/  IABS R14, R23 ;  /* 0x00000017000e7213 */ /* 0x000fe20000000000 */
[----:B------:R-:W-:Y:S01]  /*09c0*/  IMAD R8, R2, R13, R8 ;  /* 0x0000000d02087224 */ /* 0x000fe200078e0208 */
[----:B------:R-:W-:Y:S01]  /*09d0*/  ISETP.GE.AND P2, PT, R6, RZ, PT ;  /* 0x000000ff0600720c */ /* 0x000fe20003f46270 */
[----:B------:R-:W-:Y:S01]  /*09e0*/  IMAD.HI.U32 R4, R7, R10, RZ ;  /* 0x0000000a07047227 */ /* 0x000fe200078e00ff */
[----:B------:R-:W-:-:S02]  /*09f0*/  LOP3.LUT R2, R9, 0x20, RZ, 0xfc, !PT ;  /* 0x0000002009027812 */ /* 0x000fc400078efcff */
[----:B------:R-:W-:Y:S01]  /*0a00*/  ISETP.GT.U32.AND P6, PT, R21, R8, PT ;  /* 0x000000081500720c */ /* 0x000fe20003fc4070 */
[----:B------:R-:W-:Y:S01]  /*0a10*/  IMAD.HI.U32 R6, R7, R12, RZ ;  /* 0x0000000c07067227 */ /* 0x000fe200078e00ff */
[----:B------:R-:W-:Y:S02]  /*0a20*/  LOP3.LUT R27, R5, 0x20, R9, 0xfe, !PT ;  /* 0x00000020051b7812 */ /* 0x000fe400078efe09 */
[----:B------:R-:W-:Y:S01]  /*0a30*/  LOP3.LUT R25, R5, R9, RZ, 0xfc, !PT ;  /* 0x0000000905197212 */ /* 0x000fe200078efcff */
[----:B------:R-:W-:Y:S01]  /*0a40*/  IMAD.HI.U32 R7, R7, R14, RZ ;  /* 0x0000000e07077227 */ /* 0x000fe200078e00ff */
[----:B------:R-:W-:Y:S02]  /*0a50*/  LOP3.LUT R29, R5, 0x40, R9, 0xfe, !PT ;  /* 0x00000040051d7812 */ /* 0x000fe400078efe09 */
[----:B------:R-:W-:Y:S01]  /*0a60*/  LOP3.LUT R31, R5, 0x60, R9, 0xfe, !PT ;  /* 0x00000060051f7812 */ /* 0x000fe200078efe09 */
[-C--:B------:R-:W-:Y:S01]  /*0a70*/  IMAD R10, R4, R13.reuse, R10 ;  /* 0x0000000d040a7224 */ /* 0x080fe200078e020a */
[C---:B------:R-:W-:Y:S01]  /*0a80*/  LOP3.LUT R4, R9.reuse, 0x40, RZ, 0xfc, !PT ;  /* 0x0000004009047812 */ /* 0x040fe200078efcff */
[-C--:B------:R-:W-:Y:S01]  /*0a90*/  IMAD R12, R6, R13.reuse, R12 ;  /* 0x0000000d060c7224 */ /* 0x080fe200078e020c */
[----:B------:R-:W-:Y:S01]  /*0aa0*/  LOP3.LUT R6, R9, 0x60, RZ, 0xfc, !PT ;  /* 0x0000006009067812 */ /* 0x000fe200078efcff */
[----:B------:R-:W-:Y:S01]  /*0ab0*/  IMAD R13, R7, R13, R14 ;  /* 0x0000000d070d7224 */ /* 0x000fe200078e020e */
[C---:B------:R-:W-:Y:S01]  /*0ac0*/  ISETP.GT.U32.AND P3, PT, R21.reuse, R10, PT ;  /* 0x0000000a1500720c */ /* 0x040fe20003f64070 */
[----:B------:R-:W-:Y:S01]  /*0ad0*/  @!P6 IMAD.IADD R8, R8, 0x1, -R21 ;  /* 0x000000010808e824 */ /* 0x000fe200078e0a15 */
[C---:B------:R-:W-:Y:S01]  /*0ae0*/  ISETP.GT.U32.AND P4, PT, R21.reuse, R12, PT ;  /* 0x0000000c1500720c */ /* 0x040fe20003f84070 */
[--C-:B------:R-:W-:Y:S01]  /*0af0*/  IMAD R2, R2, 0x20, R15.reuse ;  /* 0x0000002002027824 */ /* 0x100fe200078e020f */
[C---:B------:R-:W-:Y:S01]  /*0b00*/  ISETP.GT.U32.AND P5, PT, R21.reuse, R13, PT ;  /* 0x0000000d1500720c */ /* 0x040fe20003fa4070 */
[--C-:B------:R-:W-:Y:S01]  /*0b10*/  IMAD R4, R4, 0x20, R15.reuse ;  /* 0x0000002004047824 */ /* 0x100fe200078e020f */
[----:B------:R-:W-:Y:S01]  /*0b20*/  ISETP.GT.U32.AND P6, PT, R21, R8, PT ;  /* 0x000000081500720c */ /* 0x000fe20003fc4070 */
[--C-:B------:R-:W-:Y:S01]  /*0b30*/  IMAD R6, R6, 0x20, R15.reuse ;  /* 0x0000002006067824 */ /* 0x100fe200078e020f */
[----:B------:R-:W-:Y:S01]  /*0b40*/  LEA R37, R2, UR18, 0x1 ;  /* 0x0000001202257c11 */ /* 0x000fe2000f8e08ff */
[----:B------:R-:W-:Y:S01]  /*0b50*/  IMAD R7, R9, 0x20, R15 ;  /* 0x0000002009077824 */ /* 0x000fe200078e020f */
[----:B------:R-:W-:Y:S01]  /*0b60*/  LEA R39, R4, UR18, 0x1 ;  /* 0x0000001204277c11 */ /* 0x000fe2000f8e08ff */
[----:B------:R-:W-:Y:S01]  /*0b70*/  IMAD.HI R15, R27, 0x2aaaaaab, RZ ;  /* 0x2aaaaaab1b0f7827 */ /* 0x000fe200078e02ff */
[----:B------:R-:W-:-:S03]  /*0b80*/  LEA R41, R6, UR18, 0x1 ;  /* 0x0000001206297c11 */ /* 0x000fc6000f8e08ff */
[----:B------:R-:W-:Y:S01]  /*0b90*/  @!P3 IMAD.IADD R10, R10, 0x1, -R21 ;  /* 0x000000010a0ab824 */ /* 0x000fe200078e0a15 */
[----:B------:R-:W-:Y:S01]  /*0ba0*/  SHF.R.U32.HI R16, RZ, 0x1f, R15 ;  /* 0x0000001fff107819 */ /* 0x000fe2000001160f */
[--C-:B------:R-:W-:Y:S02]  /*0bb0*/  @!P4 IMAD.IADD R12, R12, 0x1, -R21.reuse ;  /* 0x000000010c0cc824 */ /* 0x100fe400078e0a15 */
[--C-:B------:R-:W-:Y:S01]  /*0bc0*/  @!P5 IMAD.IADD R13, R13, 0x1, -R21.reuse ;  /* 0x000000010d0dd824 */ /* 0x100fe200078e0a15 */
[----:B------:R-:W-:Y:S01]  /*0bd0*/  ISETP.GT.U32.AND P5, PT, R21, R10, PT ;  /* 0x0000000a1500720c */ /* 0x000fe20003fa4070 */
[----:B------:R-:W-:Y:S01]  /*0be0*/  @!P6 IMAD.IADD R8, R8, 0x1, -R21 ;  /* 0x000000010808e824 */ /* 0x000fe200078e0a15 */
[----:B------:R-:W-:Y:S01]  /*0bf0*/  LEA.HI R16, R15, R16, RZ, 0x17 ;  /* 0x000000100f107211 */ /* 0x000fe200078fb8ff */
[----:B------:R-:W-:Y:S01]  /*0c00*/  IMAD.HI R9, R25, 0x2aaaaaab, RZ ;  /* 0x2aaaaaab19097827 */ /* 0x000fe200078e02ff */
[C---:B------:R-:W-:Y:S02]  /*0c10*/  ISETP.GT.U32.AND P4, PT, R21.reuse, R12, PT ;  /* 0x0000000c1500720c */ /* 0x040fe40003f84070 */
[----:B------:R-:W-:Y:S01]  /*0c20*/  ISETP.GT.U32.AND P3, PT, R21, R13, PT ;  /* 0x0000000d1500720c */ /* 0x000fe20003f64070 */
[----:B------:R-:W-:Y:S01]  /*0c30*/  IMAD R16, R16, -0xc00, R27 ;  /* 0xfffff40010107824 */ /* 0x000fe200078e021b */
[----:B------:R-:W-:Y:S01]  /*0c40*/  ISETP.GE.AND P6, PT, R23, RZ, PT ;  /* 0x000000ff1700720c */ /* 0x000fe20003fc6270 */
[----:B------:R-:W1:Y:S01]  /*0c50*/  LDC.64 R26, c[0x0][0x210] ;  /* 0x00008400ff1a7b82 */ /* 0x000e620000000a00 */
[----:B------:R-:W-:Y:S01]  /*0c60*/  IMAD.HI R17, R29, 0x2aaaaaab, RZ ;  /* 0x2aaaaaab1d117827 */ /* 0x000fe200078e02ff */
[----:B------:R-:W-:-:S03]  /*0c70*/  SHF.R.U32.HI R14, RZ, 0x1f, R9 ;  /* 0x0000001fff0e7819 */ /* 0x000fc60000011609 */
[----:B------:R-:W-:Y:S01]  /*0c80*/  IMAD.HI R19, R31, 0x2aaaaaab, RZ ;  /* 0x2aaaaaab1f137827 */ /* 0x000fe200078e02ff */
[----:B------:R-:W-:Y:S02]  /*0c90*/  SHF.R.U32.HI R20, RZ, 0x1f, R17 ;  /* 0x0000001fff147819 */ /* 0x000fe40000011611 */
[----:B------:R-:W-:Y:S01]  /*0ca0*/  LEA.HI R14, R9, R14, RZ, 0x17 ;  /* 0x0000000e090e7211 */ /* 0x000fe200078fb8ff */
[----:B------:R-:W-:Y:S01]  /*0cb0*/  @!P5 IMAD.IADD R10, R10, 0x1, -R21 ;  /* 0x000000010a0ad824 */ /* 0x000fe200078e0a15 */
[----:B------:R-:W-:Y:S01]  /*0cc0*/  SHF.R.U32.HI R22, RZ, 0x1f, R19 ;  /* 0x0000001fff167819 */ /* 0x000fe20000011613 */
[--C-:B------:R-:W-:Y:S01]  /*0cd0*/  @!P4 IMAD.IADD R12, R12, 0x1, -R21.reuse ;  /* 0x000000010c0cc824 */ /* 0x100fe200078e0a15 */
[----:B------:R-:W-:Y:S01]  /*0ce0*/  LOP3.LUT R9, RZ, R0, RZ, 0x33, !PT ;  /* 0x00000000ff097212 */ /* 0x000fe200078e33ff */
[----:B------:R-:W-:Y:S01]  /*0cf0*/  @!P3 IMAD.IADD R13, R13, 0x1, -R21 ;  /* 0x000000010d0db824 */ /* 0x000fe200078e0a15 */
[----:B------:R-:W-:Y:S01]  /*0d00*/  ISETP.NE.AND P3, PT, R0, RZ, PT ;  /* 0x000000ff0000720c */ /* 0x000fe20003f65270 */
[----:B------:R-:W-:Y:S01]  /*0d10*/  @!P0 IMAD.MOV R8, RZ, RZ, -R8 ;  /* 0x000000ffff088224 */ /* 0x000fe200078e0a08 */
[----:B------:R-:W-:Y:S01]  /*0d20*/  LEA.HI R20, R17, R20, RZ, 0x17 ;  /* 0x0000001411147211 */ /* 0x000fe200078fb8ff */
[----:B------:R-:W-:Y:S01]  /*0d30*/  @!P2 IMAD.MOV R10, RZ, RZ, -R10 ;  /* 0x000000ffff0aa224 */ /* 0x000fe200078e0a0a */
[----:B------:R-:W-:Y:S01]  /*0d40*/  LEA.HI R22, R19, R22, RZ, 0x17 ;  /* 0x0000001613167211 */ /* 0x000fe200078fb8ff */
[----:B------:R-:W-:Y:S01]  /*0d50*/  @!P1 IMAD.MOV R12, RZ, RZ, -R12 ;  /* 0x000000ffff0c9224 */ /* 0x000fe200078e0a0c */
[C---:B------:R-:W-:Y:S01]  /*0d60*/  SEL R24, R9.reuse, R8, !P3 ;  /* 0x0000000809187207 */ /* 0x040fe20005800000 */
[----:B------:R-:W-:Y:S01]  /*0d70*/  @!P6 IMAD.MOV R13, RZ, RZ, -R13 ;  /* 0x000000ffff0de224 */ /* 0x000fe200078e0a0d */
[C---:B------:R-:W-:Y:S01]  /*0d80*/  SEL R10, R9.reuse, R10, !P3 ;  /* 0x0000000a090a7207 */ /* 0x040fe20005800000 */
[----:B------:R-:W-:Y:S01]  /*0d90*/  IMAD R14, R14, -0xc00, R25 ;  /* 0xfffff4000e0e7824 */ /* 0x000fe200078e0219 */
[C---:B------:R-:W-:Y:S01]  /*0da0*/  SEL R12, R9.reuse, R12, !P3 ;  /* 0x0000000c090c7207 */ /* 0x040fe20005800000 */
[----:B------:R-:W-:Y:S01]  /*0db0*/  IMAD R20, R20, -0xc00, R29 ;  /* 0xfffff40014147824 */ /* 0x000fe200078e021d */
[----:B------:R-:W-:Y:S01]  /*0dc0*/  SEL R8, R9, R13, !P3 ;  /* 0x0000000d09087207 */ /* 0x000fe20005800000 */
[----:B------:R-:W-:Y:S01]  /*0dd0*/  IMAD R22, R22, -0xc00, R31 ;  /* 0xfffff40016167824 */ /* 0x000fe200078e021f */
[----:B------:R-:W-:Y:S01]  /*0de0*/  LEA R19, R7, UR18, 0x1 ;  /* 0x0000001207137c11 */ /* 0x000fe2000f8e08ff */
[----:B------:R-:W-:-:S02]  /*0df0*/  IMAD R21, R24, 0xc00, R11 ;  /* 0x00000c0018157824 */ /* 0x000fc400078e020b */
[--C-:B------:R-:W-:Y:S02]  /*0e00*/  IMAD R23, R10, 0xc00, R11.reuse ;  /* 0x00000c000a177824 */ /* 0x100fe400078e020b */
[--C-:B------:R-:W-:Y:S02]  /*0e10*/  IMAD R29, R14, 0xc00, R11.reuse ;  /* 0x00000c000e1d7824 */ /* 0x100fe400078e020b */
[--C-:B------:R-:W-:Y:S02]  /*0e20*/  IMAD R31, R16, 0xc00, R11.reuse ;  /* 0x00000c00101f7824 */ /* 0x100fe400078e020b */
[--C-:B------:R-:W-:Y:S02]  /*0e30*/  IMAD R33, R20, 0xc00, R11.reuse ;  /* 0x00000c0014217824 */ /* 0x100fe400078e020b */
[--C-:B------:R-:W-:Y:S02]  /*0e40*/  IMAD R9, R22, 0xc00, R11.reuse ;  /* 0x00000c0016097824 */ /* 0x100fe400078e020b */
[----:B------:R-:W-:-:S02]  /*0e50*/  IMAD R25, R12, 0xc00, R11 ;  /* 0x00000c000c197824 */ /* 0x000fc400078e020b */
[----:B------:R-:W-:Y:S02]  /*0e60*/  IMAD R11, R8, 0xc00, R11 ;  /* 0x00000c00080b7824 */ /* 0x000fe400078e020b */
[----:B-1----:R-:W-:-:S04]  /*0e70*/  IMAD.WIDE R20, R21, 0x2, R26 ;  /* 0x0000000215147825 */ /* 0x002fc800078e021a */
[--C-:B------:R-:W-:Y:S01]  /*0e80*/  IMAD.WIDE R22, R23, 0x2, R26.reuse ;  /* 0x0000000217167825 */ /* 0x100fe200078e021a */
[----:B------:R-:W-:Y:S01]  /*0e90*/  @!PT LDS RZ, [RZ] ;  /* 0x00000000fffff984 */ /* 0x000fe20000000800 */
[----:B------:R-:W-:Y:S01]  /*0ea0*/  @!PT LDS RZ, [RZ] ;  /* 0x00000000fffff984 */ /* 0x000fe20000000800 */
[----:B------:R-:W-:Y:S01]  /*0eb0*/  @!PT LDS RZ, [RZ] ;  /* 0x00000000fffff984 */ /* 0x000fe20000000800 */
[----:B------:R-:W-:Y:S01]  /*0ec0*/  LDGSTS.E.BYPASS.128 [R19], desc[UR22][R20.64] ;  /* 0x0000000014137fae */ /* 0x000fe2000b901c56 */
[----:B------:R-:W-:Y:S02]  /*0ed0*/  IADD3 R8, P0, R20, 0x80, RZ ;  /* 0x0000008014087810 */ /* 0x000fe40007f1e0ff */
[--C-:B------:R-:W-:Y:S01]  /*0ee0*/  IMAD.WIDE R24, R25, 0x2, R26.reuse ;  /* 0x0000000219187825 */ /* 0x100fe200078e021a */
[----:B------:R-:W-:Y:S03]  /*0ef0*/  LDGSTS.E.BYPASS.128 [R37], desc[UR22][R22.64] ;  /* 0x0000000016257fae */ /* 0x000fe6000b901c56 */
[----:B------:R-:W-:Y:S01]  /*0f00*/  IMAD.WIDE R26, R11, 0x2, R26 ;  /* 0x000000020b1a7825 */ /* 0x000fe200078e021a */
[----:B------:R-:W-:Y:S03]  /*0f10*/  LDGSTS.E.BYPASS.128 [R39], desc[UR22][R24.64] ;  /* 0x0000000018277fae */ /* 0x000fe6000b901c56 */
[--C-:B-----5:R-:W-:Y:S01]  /*0f20*/  IMAD.WIDE R28, R29, 0x2, R34.reuse ;  /* 0x000000021d1c7825 */ /* 0x120fe200078e0222 */
[----:B------:R-:W-:Y:S03]  /*0f30*/  LDGSTS.E.BYPASS.128 [R41], desc[UR22][R26.64] ;  /* 0x000000001a297fae */ /* 0x000fe6000b901c56 */
[--C-:B------:R-:W-:Y:S01]  /*0f40*/  IMAD.WIDE R30, R31, 0x2, R34.reuse ;  /* 0x000000021f1e7825 */ /* 0x100fe200078e0222 */
[----:B------:R-:W0:Y:S03]  /*0f50*/  LDGDEPBAR ;  /* 0x00000000000079af */ /* 0x000e260000000000 */
[----:B------:R-:W-:Y:S01]  /*0f60*/  IMAD.WIDE R32, R33, 0x2, R34 ;  /* 0x0000000221207825 */ /* 0x000fe200078e0222 */
[----:B------:R-:W-:Y:S01]  /*0f70*/  LDGSTS.E.BYPASS.128 [R19+0x6000], desc[UR22][R28.64] ;  /* 0x060000001c137fae */ /* 0x000fe2000b901c56 */
[----:B------:R-:W-:-:S02]  /*0f80*/  IADD3 R17, P2, R30, 0x80, RZ ;  /* 0x000000801e117810 */ /* 0x000fc40007f5e0ff */
[----:B------:R-:W-:Y:S01]  /*0f90*/  IMAD.WIDE R34, R9, 0x2, R34 ;  /* 0x0000000209227825 */ /* 0x000fe200078e0222 */
[----:B------:R-:W-:Y:S01]  /*0fa0*/  LDGSTS.E.BYPASS.128 [R37+0x6000], desc[UR22][R30.64] ;  /* 0x060000001e257fae */ /* 0x000fe2000b901c56 */
[----:B------:R-:W-:Y:S02]  /*0fb0*/  IADD3 R9, P1, R22, 0x80, RZ ;  /* 0x0000008016097810 */ /* 0x000fe40007f3e0ff */
[----:B------:R-:W-:Y:S01]  /*0fc0*/  IMAD.X R10, RZ, RZ, R21, P0 ;  /* 0x000000ffff0a7224 */ /* 0x000fe200000e0615 */
[----:B------:R-:W-:Y:S01]  /*0fd0*/  LDGSTS.E.BYPASS.128 [R39+0x6000], desc[UR22][R32.64] ;  /* 0x0600000020277fae */ /* 0x000fe2000b901c56 */
[----:B------:R-:W-:Y:S01]  /*0fe0*/  IADD3 R11, P0, R24, 0x80, RZ ;  /* 0x00000080180b7810 */ /* 0x000fe20007f1e0ff */
[----:B------:R-:W-:Y:S01]  /*0ff0*/  IMAD.X R12, RZ, RZ, R23, P1 ;  /* 0x000000ffff0c7224 */ /* 0x000fe200008e0617 */
[----:B------:R-:W-:Y:S01]  /*1000*/  IADD3 R13, P1, R26, 0x80, RZ ;  /* 0x000000801a0d7810 */ /* 0x000fe20007f3e0ff */
[----:B------:R-:W-:Y:S01]  /*1010*/  LDGSTS.E.BYPASS.128 [R41+0x6000], desc[UR22][R34.64] ;  /* 0x0600000022297fae */ /* 0x000fe2000b901c56 */
[----:B------:R-:W-:-:S02]  /*1020*/  IMAD.X R157, RZ, RZ, R31, P2 ;  /* 0x000000ffff9d7224 */ /* 0x000fc400010e061f */
[----:B------:R-:W-:Y:S01]  /*1030*/  IMAD.X R14, RZ, RZ, R25, P0 ;  /* 0x000000ffff0e7224 */ /* 0x000fe200000e0619 */
[----:B------:R-:W0:Y:S01]  /*1040*/  LDGDEPBAR ;  /* 0x00000000000079af */ /* 0x000e220000000000 */
[----:B------:R-:W-:Y:S01]  /*1050*/  BAR.SYNC.DEFER_BLOCKING 0x0 ;  /* 0x0000000000007b1d */ /* 0x000fe20000010000 */
[----:B------:R-:W-:Y:S01]  /*1060*/  IADD3 R15, P0, R28, 0x80, RZ ;  /* 0x000000801c0f7810 */ /* 0x000fe20007f1e0ff */
[----:B------:R-:W-:Y:S01]  /*1070*/  IMAD.X R16, RZ, RZ, R27, P1 ;  /* 0x000000ffff107224 */ /* 0x000fe200008e061b */
[----:B------:R-:W-:-:S03]  /*1080*/  IADD3 R155, P1, R32, 0x80, RZ ;  /* 0x00000080209b7810 */ /* 0x000fc60007f3e0ff */
[----:B------:R-:W-:Y:S01]  /*1090*/  IMAD.X R154, RZ, RZ, R29, P0 ;  /* 0x000000ffff9a7224 */ /* 0x000fe200000e061d */
[----:B------:R-:W-:Y:S01]  /*10a0*/  IADD3 R156, P0, R34, 0x80, RZ ;  /* 0x00000080229c7810 */ /* 0x000fe20007f1e0ff */
[----:B------:R-:W-:-:S04]  /*10b0*/  IMAD.X R158, RZ, RZ, R33, P1 ;  /* 0x000000ffff9e7224 */ /* 0x000fc800008e0621 */
[----:B------:R-:W-:Y:S01]  /*10c0*/  IMAD.X R159, RZ, RZ, R35, P0 ;  /* 0x000000ffff9f7224 */ /* 0x000fe200000e0623 */
[----:B------:R-:W-:Y:S01]  /*10d0*/  @!PT LDS RZ, [RZ] ;  /* 0x00000000fffff984 */ /* 0x000fe20000000800 */
[----:B------:R-:W-:Y:S01]  /*10e0*/  @!PT LDS RZ, [RZ] ;  /* 0x00000000fffff984 */ /* 0x000fe20000000800 */
[----:B------:R-:W-:Y:S01]  /*10f0*/  @!PT LDS RZ, [RZ] ;  /* 0x00000000fffff984 */ /* 0x000fe20000000800 */
[----:B------:R-:W-:Y:S04]  /*1100*/  LDGSTS.E.BYPASS.128 [R19+0x2000], desc[UR22][R20.64+0x40] ;  /* 0x0200004014137fae */ /* 0x000fe8000b901c56 */
[----:B------:R-:W-:Y:S04]  /*1110*/  LDGSTS.E.BYPASS.128 [R37+0x2000], desc[UR22][R22.64+0x40] ;  /* 0x0200004016257fae */ /* 0x000fe8000b901c56 */
[----:B------:R1:W-:Y:S04]  /*1120*/  LDGSTS.E.BYPASS.128 [R39+0x2000], desc[UR22][R24.64+0x40] ;  /* 0x0200004018277fae */ /* 0x0003e8000b901c56 */
[----:B------:R2:W-:Y:S04]  /*1130*/  LDGSTS.E.BYPASS.128 [R41+0x2000], desc[UR22][R26.64+0x40] ;  /* 0x020000401a297fae */ /* 0x0005e8000b901c56 */
[----:B------:R-:W0:Y:S04]  /*1140*/  LDGDEPBAR ;  /* 0x00000000000079af */ /* 0x000e280000000000 */
[----:B------:R3:W-:Y:S01]  /*1150*/  LDGSTS.E.BYPASS.128 [R19+0x8000], desc[UR22][R28.64+0x40] ;  /* 0x080000401c137fae */ /* 0x0007e2000b901c56 */
[----:B-1----:R-:W-:-:S03]  /*1160*/  CS2R R24, SRZ ;  /* 0x0000000000187805 */ /* 0x002fc6000001ff00 */
[----:B------:R1:W-:Y:S01]  /*1170*/  LDGSTS.E.BYPASS.128 [R37+0x8000], desc[UR22][R30.64+0x40] ;  /* 0x080000401e257fae */ /* 0x0003e2000b901c56 */
[----:B--2---:R-:W-:-:S03]  /*1180*/  CS2R R26, SRZ ;  /* 0x00000000001a7805 */ /* 0x004fc6000001ff00 */
[----:B------:R2:W-:Y:S04]  /*1190*/  LDGSTS.E.BYPASS.128 [R39+0x8000], desc[UR22][R32.64+0x40] ;  /* 0x0800004020277fae */ /* 0x0005e8000b901c56 */
[----:B------:R4:W-:Y:S01]  /*11a0*/  LDGSTS.E.BYPASS.128 [R41+0x8000], desc[UR22][R34.64+0x40] ;  /* 0x0800004022297fae */ /* 0x0009e2000b901c56 */
[----:B---3--:R-:W-:-:S03]  /*11b0*/  CS2R R28, SRZ ;  /* 0x00000000001c7805 */ /* 0x008fc6000001ff00 */
[----:B------:R-:W0:Y:S01]  /*11c0*/  LDGDEPBAR ;  /* 0x00000000000079af */ /* 0x000e220000000000 */
[----:B-1----:R-:W-:Y:S02]  /*11d0*/  CS2R R30, SRZ ;  /* 0x00000000001e7805 */ /* 0x002fe4000001ff00 */
[----:B------:R-:W-:Y:S02]  /*11e0*/  CS2R R36, SRZ ;  /* 0x0000000000247805 */ /* 0x000fe4000001ff00 */
[----:B--2---:R-:W-:Y:S02]  /*11f0*/  CS2R R32, SRZ ;  /* 0x0000000000207805 */ /* 0x004fe4000001ff00 */
[----:B------:R-:W-:Y:S02]  /*1200*/  CS2R R38, SRZ ;  /* 0x0000000000267805 */ /* 0x000fe4000001ff00 */
[----:B----4-:R-:W-:Y:S02]  /*1210*/  CS2R R34, SRZ ;  /* 0x0000000000227805 */ /* 0x010fe4000001ff00 */
[----:B------:R-:W-:-:S07]  /*1220*/  CS2R R40, SRZ ;  /* 0x0000000000287805 */ /* 0x000fce000001ff00 */
.L_x_0:
[----:B------:R-:W1:Y:S01]  /*1230*/  SHFL.IDX PT, R18, R160, RZ, 0x1f ;  /* 0x00001fffa0127589 */ /* 0x000e6200000e0000 */
[----:B------:R-:W-:Y:S01]  /*1240*/  UIADD3 UR20, UR20, 0x1, URZ ;  /* 0x0000000114147890 */ /* 0x000fe2000fffe03f */
[----:B------:R-:W-:-:S04]  /*1250*/  DEPBAR.LE SB0, 0x2 ;  /* 0x000080800000791a */ /* 0x000fc80000000000 */
[----:B------:R-:W-:Y:S01]  /*1260*/  UISETP.GE.AND UP0, UPT, UR20, 0x3, UPT ;  /* 0x000000031400788c */ /* 0x000fe2000bf06270 */
[----:B------:R-:W-:Y:S01]  /*1270*/  BAR.SYNC.DEFER_BLOCKING 0x0 ;  /* 0x0000000000007b1d */ /* 0x000fe20000010000 */
[----:B------:R-:W-:Y:S01]  /*1280*/  UIADD3 UR19, UR19, 0x1, URZ ;  /* 0x0000000113137890 */ /* 0x000fe2000fffe03f */
[----:B------:R-:W-:Y:S01]  /*1290*/  IADD3 R22, P1, R8, UR4, RZ ;  /* 0x0000000408167c10 */ /* 0x000fe2000ff3e0ff */
[----:B------:R-:W-:Y:S01]  /*12a0*/  USEL UR20, UR20, URZ, !UP0 ;  /* 0x0000003f14147287 */ /* 0x000fe2000c000000 */
[----:B------:R-:W-:Y:S02]  /*12b0*/  VIADD R161, R161, 0x20 ;  /* 0x00000020a1a17836 */ /* 0x000fe40000000000 */
[----:B------:R-:W-:Y:S01]  /*12c0*/  UMOV UR15, 0x80000020 ;  /* 0x80000020000f7882 */ /* 0x000fe20000000000 */
[----:B------:R-:W-:Y:S01]  /*12d0*/  UMOV UR9, 0x80000020 ;  /* 0x8000002000097882 */ /* 0x000fe20000000000 */
[----:B------:R-:W-:Y:S02]  /*12e0*/  IADD3.X R23, R10, UR5, RZ, P1, !PT ;  /* 0x000000050a177c10 */ /* 0x000fe40008ffe4ff */
[----:B------:R-:W-:-:S02]  /*12f0*/  IADD3 R152, P1, R9, UR4, RZ ;  /* 0x0000000409987c10 */ /* 0x000fc4000ff3e0ff */
[----:B------:R-:W-:Y:S02]  /*1300*/  ISETP.GE.U32.AND P0, PT, R161, 0xbc0, PT ;  /* 0x00000bc0a100780c */ /* 0x000fe40003f06070 */
[----:B------:R-:W-:Y:S02]  /*1310*/  IADD3.X R153, R12, UR5, RZ, P1, !PT ;  /* 0x000000050c997c10 */ /* 0x000fe40008ffe4ff */
[----:B-1----:R-:W-:Y:S02]  /*1320*/  R2UR UR6, R18 ;  /* 0x00000000120672ca */ /* 0x002fe400000e0000 */
[----:B------:R-:W-:-:S04]  /*1330*/  IADD3 R18, P1, R11, UR4, RZ ;  /* 0x000000040b127c10 */ /* 0x000fc8000ff3e0ff */
[----:B------:R-:W-:Y:S01]  /*1340*/  IADD3.X R19, R14, UR5, RZ, P1, !PT ;  /* 0x000000050e137c10 */ /* 0x000fe20008ffe4ff */
[----:B------:R-:W-:Y:S01]  /*1350*/  WARPGROUP.ARRIVE ;  /* 0x00000000000079c5 */ /* 0x000fe20000000000 */
[----:B------:R-:W-:-:S04]  /*1360*/  IADD3 R20, P1, R13, UR4, RZ ;  /* 0x000000040d147c10 */ /* 0x000fc8000ff3e0ff */
[----:B------:R-:W-:Y:S01]  /*1370*/  IADD3.X R21, R16, UR5, RZ, P1, !PT ;  /* 0x0000000510157c10 */ /* 0x000fe20008ffe4ff */
[----:B------:R-:W-:Y:S02]  /*1380*/  USHF.L.U32 UR7, UR6, 0x6, URZ ;  /* 0x0000000606077899 */ /* 0x000fe4000800063f */
[----:B------:R-:W-:Y:S02]  /*1390*/  ULEA UR6, UR20, UR18, 0xd ;  /* 0x0000001214067291 */ /* 0x000fe4000f8e683f */
[----:B------:R-:W-:Y:S02]  /*13a0*/  ULOP3.LUT UR7, UR7, 0xc0, URZ, 0xc0, !UPT ;  /* 0x000000c007077892 */ /* 0x000fe4000f8ec03f */
[----:B------:R-:W-:Y:S02]  /*13b0*/  USHF.R.U32.HI UR8, URZ, 0x4, UR6 ;  /* 0x000000043f087899 */ /* 0x000fe40008011606 */
[----:B------:R-:W-:Y:S02]  /*13c0*/  UIADD3 UR6, UR6, 0x6000, URZ ;  /* 0x0000600006067890 */ /* 0x000fe4000fffe03f */
[----:B------:R-:W-:-:S02]  /*13d0*/  ULOP3.LUT UR8, UR8, 0x3fff, URZ, 0xc0, !UPT ;  /* 0x00003fff08087892 */ /* 0x000fc4000f8ec03f */
[----:B------:R-:W-:Y:S02]  /*13e0*/  USHF.R.U32.HI UR6, URZ, 0x4, UR6 ;  /* 0x000000043f067899 */ /* 0x000fe40008011606 */
[----:B------:R-:W-:Y:S02]  /*13f0*/  UIADD3 UR16, UP0, UR7, UR8, URZ ;  /* 0x0000000807107290 */ /* 0x000fe4000ff1e03f */
[----:B------:R-:W-:Y:S02]  /*1400*/  ULOP3.LUT UR6, UR6, 0x3fff, URZ, 0xc0, !UPT ;  /* 0x00003fff06067892 */ /* 0x000fe4000f8ec03f */
[----:B------:R-:W-:Y:S02]  /*1410*/  UIADD3.X UR17, URZ, URZ, URZ, UP0, !UPT ;  /* 0x0000003f3f117290 */ /* 0x000fe400087fe43f */
[----:B------:R-:W-:Y:S02]  /*1420*/  ULOP3.LUT UR14, UR6, 0x2000000, URZ, 0xfc, !UPT ;  /* 0x02000000060e7892 */ /* 0x000fe4000f8efc3f */
[----:B------:R-:W-:-:S02]  /*1430*/  ULOP3.LUT UR12, UR16, 0x2000000, URZ, 0xfc, !UPT ;  /* 0x02000000100c7892 */ /* 0x000fc4000f8efc3f */
[----:B------:R-:W-:Y:S01]  /*1440*/  ULOP3.LUT UR13, UR17, 0x80000020, URZ, 0xfc, !UPT ;  /* 0x80000020110d7892 */ /* 0x000fe2000f8efc3f */
[----:B------:R-:W-:Y:S01]  /*1450*/  UMOV UR8, 0x2000002 ;  /* 0x0200000200087882 */ /* 0x000fe20000000000 */
[----:B------:R-:W-:Y:S01]  /*1460*/  UMOV UR7, URZ ;  /* 0x0000003f00077c82 */ /* 0x000fe20008000000 */
[----:B------:R-:W-:Y:S02]  /*1470*/  UISETP.GE.AND UP0, UPT, UR19, 0x3, UPT ;  /* 0x000000031300788c */ /* 0x000fe4000bf06270 */
[----:B------:R-:W-:Y:S02]  /*1480*/  UIADD3.64 UR10, UR6, UR8, URZ ;  /* 0x00000008060a7297 */ /* 0x000fe4000fffe03f */
[----:B------:R-:W-:Y:S02]  /*1490*/  UIADD3.64 UR8, UR16, UR8, URZ ;  /* 0x0000000810087297 */ /* 0x000fe4000fffe03f */
[----:B------:R-:W-:Y:S01]  /*14a0*/  HGMMA.64x128x16.F32.BF16 R88, gdesc[UR12], R88 ;  /* 0x01e000000c5879f0 */ /* 0x000fe20008701858 */
[----:B------:R-:W-:Y:S01]  /*14b0*/  UMOV UR12, 0x2000100 ;  /* 0x02000100000c7882 */ /* 0x000fe20000000000 */
[----:B------:R-:W-:Y:S01]  /*14c0*/  UMOV UR13, 0x80000020 ;  /* 0x80000020000d7882 */ /* 0x000fe20000000000 */
[----:B------:R-:W-:-:S02]  /*14d0*/  USEL UR19, UR19, URZ, !UP0 ;  /* 0x0000003f13137287 */ /* 0x000fc4000c000000 */
[----:B------:R-:W-:Y:S02]  /*14e0*/  UIADD3.64 UR12, UR16, UR12, URZ ;  /* 0x0000000c100c7297 */ /* 0x000fe4000fffe03f */
[----:B------:R-:W-:-:S06]  /*14f0*/  ULEA UR6, UR19, UR18, 0xd ;  /* 0x0000001213067291 */ /* 0x000fcc000f8e683f */
[----:B------:R-:W-:Y:S02]  /*1500*/  LEA R164, R7, UR6, 0x1 ;  /* 0x0000000607a47c11 */ /* 0x000fe4000f8e08ff */
[----:B------:R-:W-:Y:S02]  /*1510*/  LEA R162, R2, UR6, 0x1 ;  /* 0x0000000602a27c11 */ /* 0x000fe4000f8e08ff */
[----:B------:R-:W-:Y:S02]  /*1520*/  LEA R163, R4, UR6, 0x1 ;  /* 0x0000000604a37c11 */ /* 0x000fe4000f8e08ff */
[----:B------:R-:W-:Y:S01]  /*1530*/  LEA R165, R6, UR6, 0x1 ;  /* 0x0000000606a57c11 */ /* 0x000fe2000f8e08ff */
[----:B------:R-:W-:-:S12]  /*1540*/  HGMMA.64x128x16.F32.BF16 R88, gdesc[UR8], R88 ;  /* 0x01e00000085879f0 */ /* 0x000fd80008701858 */
[----:B------:R-:W-:Y:S01]  /*1550*/  HGMMA.64x128x16.F32.BF16 R24, gdesc[UR12], R24 ;  /* 0x01e000000c1879f0 */ /* 0x000fe20008701818 */
[----:B------:R-:W-:Y:S01]  /*1560*/  UMOV UR8, 0x2000102 ;  /* 0x0200010200087882 */ /* 0x000fe20000000000 */
[----:B------:R-:W-:Y:S02]  /*1570*/  UMOV UR9, 0x80000020 ;  /* 0x8000002000097882 */ /* 0x000fe40000000000 */
[----:B------:R-:W-:-:S09]  /*1580*/  UIADD3.64 UR8, UR16, UR8, URZ ;  /* 0x0000000810087297 */ /* 0x000fd2000fffe03f */
[----:B------:R-:W-:Y:S03]  /*1590*/  HGMMA.64x128x16.F32.BF16 R24, gdesc[UR8], R24, gsb0 ;  /* 0x01e00000081879f0 */ /* 0x000fe60008001818 */
[----:B------:R-:W-:Y:S02]  /*15a0*/  WARPGROUP.DEPBAR.LE gsb0, 0x1 ;  /* 0x00008000000079c5 */ /* 0x000fe40000010100 */
[----:B------:R-:W-:Y:S06]  /*15b0*/  BAR.SYNC.DEFER_BLOCKING 0x0 ;  /* 0x0000000000007b1d */ /* 0x000fec0000010000 */
[----:B------:R-:W-:Y:S01]  /*15c0*/  @!PT LDS RZ, [RZ] ;  /* 0x00000000fffff984 */ /* 0x000fe20000000800 */
[----:B------:R-:W-:Y:S01]  /*15d0*/  @!PT LDS RZ, [RZ] ;  /* 0x00000000fffff984 */ /* 0x000fe20000000800 */
[----:B------:R-:W-:Y:S01]  /*15e0*/  @!PT LDS RZ, [RZ] ;  /* 0x00000000fffff984 */ /* 0x000fe20000000800 */
[----:B------:R1:W-:Y:S04]  /*15f0*/  LDGSTS.E.BYPASS.128 [R164], desc[UR22][R22.64], !P0 ;  /* 0x0000000016a47fae */ /* 0x0003e8000c101c56 */
[----:B------:R2:W-:Y:S04]  /*1600*/  LDGSTS.E.BYPASS.128 [R162], desc[UR22][R152.64], !P0 ;  /* 0x0000000098a27fae */ /* 0x0005e8000c101c56 */
[----:B------:R3:W-:Y:S01]  /*1610*/  LDGSTS.E.BYPASS.128 [R163], desc[UR22][R18.64], !P0 ;  /* 0x0000000012a37fae */ /* 0x0007e2000c101c56 */
[----:B-1----:R-:W-:-:S03]  /*1620*/  IADD3 R22, P1, R15, UR4, RZ ;  /* 0x000000040f167c10 */ /* 0x002fc6000ff3e0ff */
[----:B------:R1:W-:Y:S01]  /*1630*/  LDGSTS.E.BYPASS.128 [R165], desc[UR22][R20.64], !P0 ;  /* 0x0000000014a57fae */ /* 0x0003e2000c101c56 */
[----:B------:R-:W-:-:S03]  /*1640*/  IADD3.X R23, R154, UR5, RZ, P1, !PT ;  /* 0x000000059a177c10 */ /* 0x000fc60008ffe4ff */
[----:B------:R-:W0:Y:S01]  /*1650*/  LDGDEPBAR ;  /* 0x00000000000079af */ /* 0x000e220000000000 */
[----:B--2---:R-:W-:-:S03]  /*1660*/  IADD3 R152, P1, R17, UR4, RZ ;  /* 0x0000000411987c10 */ /* 0x004fc6000ff3e0ff */
[----:B------:R2:W-:Y:S01]  /*1670*/  LDGSTS.E.BYPASS.128 [R164+0x6000], desc[UR22][R22.64], !P0 ;  /* 0x0600000016a47fae */ /* 0x0005e2000c101c56 */
[----:B------:R-:W-:Y:S02]  /*1680*/  IADD3.X R153, R157, UR5, RZ, P1, !PT ;  /* 0x000000059d997c10 */ /* 0x000fe40008ffe4ff */
[----:B---3--:R-:W-:-:S03]  /*1690*/  IADD3 R18, P1, R155, UR4, RZ ;  /* 0x000000049b127c10 */ /* 0x008fc6000ff3e0ff */
[----:B------:R2:W-:Y:S01]  /*16a0*/  LDGSTS.E.BYPASS.128 [R162+0x6000], desc[UR22][R152.64], !P0 ;  /* 0x0600000098a27fae */ /* 0x0005e2000c101c56 */
[----:B------:R-:W-:Y:S02]  /*16b0*/  IADD3.X R19, R158, UR5, RZ, P1, !PT ;  /* 0x000000059e137c10 */ /* 0x000fe40008ffe4ff */
[----:B-1----:R-:W-:Y:S01]  /*16c0*/  IADD3 R20, P1, R156, UR4, RZ ;  /* 0x000000049c147c10 */ /* 0x002fe2000ff3e0ff */
[----:B------:R-:W-:Y:S02]  /*16d0*/  UIADD3 UR4, UP0, UR4, 0x40, URZ ;  /* 0x0000004004047890 */ /* 0x000fe4000ff1e03f */
[----:B------:R2:W-:Y:S01]  /*16e0*/  LDGSTS.E.BYPASS.128 [R163+0x6000], desc[UR22][R18.64], !P0 ;  /* 0x0600000012a37fae */ /* 0x0005e2000c101c56 */
[----:B------:R-:W-:Y:S01]  /*16f0*/  IADD3.X R21, R159, UR5, RZ, P1, !PT ;  /* 0x000000059f157c10 */ /* 0x000fe20008ffe4ff */
[----:B------:R-:W-:-:S04]  /*1700*/  UIADD3.X UR5, URZ, UR5, URZ, UP0, !UPT ;  /* 0x000000053f057290 */ /* 0x000fc800087fe43f */
[----:B------:R2:W-:Y:S01]  /*1710*/  LDGSTS.E.BYPASS.128 [R165+0x6000], desc[UR22][R20.64], !P0 ;  /* 0x0600000014a57fae */ /* 0x0005e2000c101c56 */
[----:B------:R-:W-:-:S03]  /*1720*/  ISETP.GE.U32.AND P0, PT, R161, 0xbe0, PT ;  /* 0x00000be0a100780c */ /* 0x000fc60003f06070 */
[----:B------:R-:W0:Y:S10]  /*1730*/  LDGDEPBAR ;  /* 0x00000000000079af */ /* 0x000e340000000000 */
[----:B--2---:R-:W-:Y:S05]  /*1740*/  @!P0 BRA `(.L_x_0) ;  /* 0xfffffff800b88947 */ /* 0x004fea000383ffff */
[----:B------:R-:W1:Y:S01]  /*1750*/  S2R R8, SR_TID.X ;  /* 0x0000000000087919 */ /* 0x000e620000002100 */
[----:B------:R-:W-:Y:S02]  /*1760*/  WARPGROUP.DEPBAR.LE gsb0, 0x0 ;  /* 0x00008000000079c5 */ /* 0x000fe40000010000 */
[----:B------:R-:W-:-:S04]  /*1770*/  DEPBAR.LE SB0, 0x0 ;  /* 0x000080000000791a */ /* 0x000fc80000000000 */
[----:B------:R-:W-:Y:S02]  /*1780*/  F2FP.BF16.F32.PACK_AB R48, R49, R48 ;  /* 0x000000303130723e */ /* 0x000fe400000010ff */
[----:B------:R-:W-:Y:S02]  /*1790*/  F2FP.BF16.F32.PACK_AB R88, R89, R88 ;  /* 0x000000585958723e */ /* 0x000fe400000010ff */
[----:B------:R-:W-:Y:S02]  /*17a0*/  F2FP.BF16.F32.PACK_AB R90, R91, R90 ;  /* 0x0000005a5b5a723e */ /* 0x000fe400000010ff */
[----:B------:R-:W-:Y:S02]  /*17b0*/  F2FP.BF16.F32.PACK_AB R92, R93, R92 ;  /* 0x0000005c5d5c723e */ /* 0x000fe400000010ff */
[----:B------:R-:W-:Y:S02]  /*17c0*/  F2FP.BF16.F32.PACK_AB R94, R95, R94 ;  /* 0x0000005e5f5e723e */ /* 0x000fe400000010ff */
[----:B------:R-:W-:-:S02]  /*17d0*/  F2FP.BF16.F32.PACK_AB R96, R97, R96 ;  /* 0x000000606160723e */ /* 0x000fc400000010ff */
[----:B------:R-:W-:Y:S02]  /*17e0*/  F2FP.BF16.F32.PACK_AB R98, R99, R98 ;  /* 0x000000626362723e */ /* 0x000fe400000010ff */
[----:B------:R-:W-:Y:S02]  /*17f0*/  F2FP.BF16.F32.PACK_AB R100, R101, R100 ;  /* 0x000000646564723e */ /* 0x000fe400000010ff */
[----:B------:R-:W-:Y:S02]  /*1800*/  F2FP.BF16.F32.PACK_AB R102, R103, R102 ;  /* 0x000000666766723e */ /* 0x000fe400000010ff */
[----:B------:R-:W-:Y:S02]  /*1810*/  F2FP.BF16.F32.PACK_AB R104, R105, R104 ;  /* 0x000000686968723e */ /* 0x000fe400000010ff */
[----:B------:R-:W-:Y:S02]  /*1820*/  F2FP.BF16.F32.PACK_AB R106, R107, R106 ;  /* 0x0000006a6b6a723e */ /* 0x000fe400000010ff */
[----:B------:R-:W-:-:S02]  /*1830*/  F2FP.BF16.F32.PACK_AB R108, R109, R108 ;  /* 0x0000006c6d6c723e */ /* 0x000fc400000010ff */
[----:B------:R-:W-:Y:S01]  /*1840*/  F2FP.BF16.F32.PACK_AB R110, R111, R110 ;  /* 0x0000006e6f6e723e */ /* 0x000fe200000010ff */
[----:B-1----:R-:W-:Y:S01]  /*1850*/  IMAD.SHL.U32 R10, R8, 0x8, RZ ;  /* 0x00000008080a7824 */ /* 0x002fe200078e00ff */
[--C-:B------:R-:W-:Y:S02]  /*1860*/  SHF.R.U32.HI R4, RZ, 0x5, R8.reuse ;  /* 0x00000005ff047819 */ /* 0x100fe40000011608 */
[--C-:B------:R-:W-:Y:S02]  /*1870*/  SHF.R.U32.HI R6, RZ, 0x2, R8.reuse ;  /* 0x00000002ff067819 */ /* 0x100fe40000011608 */
[----:B------:R-:W-:Y:S02]  /*1880*/  LOP3.LUT R4, R4, 0x3, RZ, 0xc0, !PT ;  /* 0x0000000304047812 */ /* 0x000fe400078ec0ff */
[----:B------:R-:W-:Y:S02]  /*1890*/  SGXT.U32 R6, R6, 0x3 ;  /* 0x000000030606781a */ /* 0x000fe40000000000 */
[----:B------:R-:W-:Y:S01]  /*18a0*/  SHF.R.U32.HI R9, RZ, 0x4, R8 ;  /* 0x00000004ff097819 */ /* 0x000fe20000011608 */
[----:B------:R-:W-:Y:S01]  /*18b0*/  IMAD.SHL.U32 R7, R4, 0x10, RZ ;  /* 0x0000001004077824 */ /* 0x000fe200078e00ff */
[----:B------:R-:W-:-:S02]  /*18c0*/  F2FP.BF16.F32.PACK_AB R112, R113, R112 ;  /* 0x000000707170723e */ /* 0x000fc400000010ff */
[----:B------:R-:W-:Y:S02]  /*18d0*/  F2FP.BF16.F32.PACK_AB R114, R115, R114 ;  /* 0x000000727372723e */ /* 0x000fe400000010ff */
[----:B------:R-:W-:Y:S02]  /*18e0*/  LOP3.LUT R11, R7, R6, RZ, 0xfc, !PT ;  /* 0x00000006070b7212 */ /* 0x000fe400078efcff */
[----:B------:R-:W-:Y:S01]  /*18f0*/  SGXT.U32 R6, R9, 0x1 ;  /* 0x000000010906781a */ /* 0x000fe20000000000 */
[----:B------:R-:W-:Y:S01]  /*1900*/  IMAD.SHL.U32 R9, R4, 0x2, RZ ;  /* 0x0000000204097824 */ /* 0x000fe200078e00ff */
[----:B------:R-:W-:Y:S01]  /*1910*/  F2FP.BF16.F32.PACK_AB R116, R117, R116 ;  /* 0x000000747574723e */ /* 0x000fe200000010ff */
[----:B------:R-:W-:Y:S01]  /*1920*/  IMAD.SHL.U32 R4, R8, 0x2, RZ ;  /* 0x0000000208047824 */ /* 0x000fe200078e00ff */
[----:B------:R-:W-:Y:S02]  /*1930*/  F2FP.BF16.F32.PACK_AB R118, R119, R118 ;  /* 0x000000767776723e */ /* 0x000fe400000010ff */
[----:B------:R-:W-:-:S02]  /*1940*/  LOP3.LUT R13, R9, R6, RZ, 0xfc, !PT ;  /* 0x00000006090d7212 */ /* 0x000fc400078efcff */
[----:B------:R-:W-:Y:S02]  /*1950*/  LOP3.LUT R6, R4, 0x6, RZ, 0xc0, !PT ;  /* 0x0000000604067812 */ /* 0x000fe400078ec0ff */
[----:B------:R-:W-:Y:S02]  /*1960*/  F2FP.BF16.F32.PACK_AB R120, R121, R120 ;  /* 0x000000787978723e */ /* 0x000fe400000010ff */
[----:B------:R-:W-:Y:S01]  /*1970*/  F2FP.BF16.F32.PACK_AB R122, R123, R122 ;  /* 0x0000007a7b7a723e */ /* 0x000fe200000010ff */
[----:B------:R-:W-:Y:S01]  /*1980*/  IMAD R6, R11, 0x88, R6 ;  /* 0x000000880b067824 */ /* 0x000fe200078e0206 */
        /* <DEDUP_REMOVED lines=14> */
[----:B------:R-:W-:Y:S01]  /*1a70*/  LEA R49, R6, UR18, 0x1 ;  /* 0x0000001206317c11 */ /* 0x000fe2000f8e08ff */
[----:B------:R-:W-:Y:S01]  /*1a80*/  BAR.SYNC.DEFER_BLOCKING 0x0 ;  /* 0x0000000000007b1d */ /* 0x000fe20000010000 */
[----:B------:R-:W-:-:S02]  /*1a90*/  F2FP.BF16.F32.PACK_AB R152, R47, R46 ;  /* 0x0000002e2f98723e */ /* 0x000fc400000010ff */
[----:B------:R-:W-:Y:S02]  /*1aa0*/  LOP3.LUT R46, R5, 0x78, R10, 0xf8, !PT ;  /* 0x00000078052e7812 */ /* 0x000fe400078ef80a */
[----:B------:R-:W-:Y:S02]  /*1ab0*/  LOP3.LUT R4, R10, 0x78, RZ, 0xc0, !PT ;  /* 0x000000780a047812 */ /* 0x000fe400078ec0ff */
[----:B------:R-:W-:Y:S02]  /*1ac0*/  LOP3.LUT R5, R3, 0x8, RZ, 0xfc, !PT ;  /* 0x0000000803057812 */ /* 0x000fe400078efcff */
[----:B------:R-:W-:Y:S01]  /*1ad0*/  ISETP.GE.AND P0, PT, R46, 0xc00, PT ;  /* 0x00000c002e00780c */ /* 0x000fe20003f06270 */
[----:B------:R-:W-:Y:S01]  /*1ae0*/  IMAD R4, R13, 0x88, R4 ;  /* 0x000000880d047824 */ /* 0x000fe200078e0204 */
[----:B------:R-:W-:Y:S02]  /*1af0*/  LOP3.LUT R7, R3, 0x10, RZ, 0xfc, !PT ;  /* 0x0000001003077812 */ /* 0x000fe400078efcff */
[----:B------:R-:W-:-:S02]  /*1b00*/  ISETP.LT.AND P2, PT, R5, R0, !P0 ;  /* 0x000000000500720c */ /* 0x000fc40004741270 */
[----:B------:R-:W-:Y:S02]  /*1b10*/  ISETP.LT.AND P1, PT, R7, R0, !P0 ;  /* 0x000000000700720c */ /* 0x000fe40004721270 */
[----:B------:R-:W-:Y:S02]  /*1b20*/  F2FP.BF16.F32.PACK_AB R156, R61, R60 ;  /* 0x0000003c3d9c723e */ /* 0x000fe400000010ff */
[C---:B------:R-:W-:Y:S02]  /*1b30*/  LOP3.LUT R5, R3.reuse, 0x18, RZ, 0xfc, !PT ;  /* 0x0000001803057812 */ /* 0x040fe400078efcff */
[C---:B------:R-:W-:Y:S02]  /*1b40*/  LOP3.LUT R7, R3.reuse, 0x20, RZ, 0xfc, !PT ;  /* 0x0000002003077812 */ /* 0x040fe400078efcff */
[----:B------:R-:W-:Y:S01]  /*1b50*/  LOP3.LUT R9, R3, 0x28, RZ, 0xfc, !PT ;  /* 0x0000002803097812 */ /* 0x000fe200078efcff */
[----:B------:R-:W-:Y:S01]  /*1b60*/  STS [R49], R88 ;  /* 0x0000005831007388 */ /* 0x000fe20000000800 */
[----:B------:R-:W-:-:S02]  /*1b70*/  LEA R60, R4, UR18, 0x1 ;  /* 0x00000012043c7c11 */ /* 0x000fc4000f8e08ff */
[----:B------:R-:W-:Y:S01]  /*1b80*/  F2FP.BF16.F32.PACK_AB R32, R33, R32 ;  /* 0x000000202120723e */ /* 0x000fe200000010ff */
[----:B------:R-:W-:Y:S01]  /*1b90*/  STS [R49+0x880], R90 ;  /* 0x0008805a31007388 */ /* 0x000fe20000000800 */
[----:B------:R-:W-:Y:S02]  /*1ba0*/  F2FP.BF16.F32.PACK_AB R34, R35, R34 ;  /* 0x000000222322723e */ /* 0x000fe400000010ff */
[----:B------:R-:W-:Y:S01]  /*1bb0*/  F2FP.BF16.F32.PACK_AB R2, R25, R24 ;  /* 0x000000181902723e */ /* 0x000fe200000010ff */
[----:B------:R-:W-:Y:S01]  /*1bc0*/  STS [R49+0x10], R92 ;  /* 0x0000105c31007388 */ /* 0x000fe20000000800 */
[----:B------:R-:W-:Y:S02]  /*1bd0*/  F2FP.BF16.F32.PACK_AB R16, R27, R26 ;  /* 0x0000001a1b10723e */ /* 0x000fe400000010ff */
[----:B------:R-:W-:Y:S01]  /*1be0*/  F2FP.BF16.F32.PACK_AB R17, R29, R28 ;  /* 0x0000001c1d11723e */ /* 0x000fe200000010ff */
[----:B------:R-:W-:Y:S01]  /*1bf0*/  STS [R49+0x890], R94 ;  /* 0x0008905e31007388 */ /* 0x000fe20000000800 */
[----:B------:R-:W-:-:S02]  /*1c00*/  F2FP.BF16.F32.PACK_AB R18, R31, R30 ;  /* 0x0000001e1f12723e */ /* 0x000fc400000010ff */
[----:B------:R-:W-:Y:S01]  /*1c10*/  F2FP.BF16.F32.PACK_AB R19, R37, R36 ;  /* 0x000000242513723e */ /* 0x000fe200000010ff */
[----:B------:R-:W-:Y:S01]  /*1c20*/  STS [R49+0x20], R96 ;  /* 0x0000206031007388 */ /* 0x000fe20000000800 */
[----:B------:R-:W-:Y:S02]  /*1c30*/  F2FP.BF16.F32.PACK_AB R33, R39, R38 ;  /* 0x000000262721723e */ /* 0x000fe400000010ff */
[----:B------:R-:W-:Y:S01]  /*1c40*/  F2FP.BF16.F32.PACK_AB R35, R41, R40 ;  /* 0x000000282923723e */ /* 0x000fe200000010ff */
[----:B------:R-:W-:Y:S01]  /*1c50*/  STS [R49+0x8a0], R98 ;  /* 0x0008a06231007388 */ /* 0x000fe20000000800 */
[----:B------:R-:W-:Y:S02]  /*1c60*/  F2FP.BF16.F32.PACK_AB R89, R43, R42 ;  /* 0x0000002a2b59723e */ /* 0x000fe400000010ff */
[-C--:B------:R-:W-:Y:S01]  /*1c70*/  ISETP.LT.AND P6, PT, R5, R0.reuse, !P0 ;  /* 0x000000000500720c */ /* 0x080fe200047c1270 */
[----:B------:R-:W-:Y:S01]  /*1c80*/  STS [R49+0x30], R100 ;  /* 0x0000306431007388 */ /* 0x000fe20000000800 */
[----:B------:R-:W-:-:S02]  /*1c90*/  ISETP.LT.AND P5, PT, R7, R0, !P0 ;  /* 0x000000000700720c */ /* 0x000fc400047a1270 */
[----:B------:R-:W-:Y:S01]  /*1ca0*/  ISETP.LT.AND P4, PT, R9, R0, !P0 ;  /* 0x000000000900720c */ /* 0x000fe20004781270 */
[----:B------:R-:W-:Y:S01]  /*1cb0*/  STS [R49+0x8b0], R102 ;  /* 0x0008b06631007388 */ /* 0x000fe20000000800 */
[----:B------:R-:W-:Y:S02]  /*1cc0*/  F2FP.BF16.F32.PACK_AB R44, R45, R44 ;  /* 0x0000002c2d2c723e */ /* 0x000fe400000010ff */
[----:B------:R-:W-:Y:S01]  /*1cd0*/  F2FP.BF16.F32.PACK_AB R50, R51, R50 ;  /* 0x000000323332723e */ /* 0x000fe200000010ff */
[----:B------:R-:W-:Y:S01]  /*1ce0*/  STS [R49+0x40], R104 ;  /* 0x0000406831007388 */ /* 0x000fe20000000800 */
[----:B------:R-:W-:Y:S02]  /*1cf0*/  F2FP.BF16.F32.PACK_AB R154, R53, R52 ;  /* 0x00000034359a723e */ /* 0x000fe400000010ff */
[----:B------:R-:W-:Y:S01]  /*1d00*/  F2FP.BF16.F32.PACK_AB R54, R55, R54 ;  /* 0x000000363736723e */ /* 0x000fe200000010ff */
[----:B------:R-:W-:Y:S01]  /*1d10*/  STS [R49+0x8c0], R106 ;  /* 0x0008c06a31007388 */ /* 0x000fe20000000800 */
[----:B------:R-:W-:Y:S01]  /*1d20*/  F2FP.BF16.F32.PACK_AB R56, R57, R56 ;  /* 0x000000383938723e */ /* 0x000fe200000010ff */
[----:B------:R-:W1:Y:S01]  /*1d30*/  LDC.64 R52, c[0x0][0x220] ;  /* 0x00008800ff347b82 */ /* 0x000e620000000a00 */
[----:B------:R-:W-:Y:S01]  /*1d40*/  F2FP.BF16.F32.PACK_AB R58, R59, R58 ;  /* 0x0000003a3b3a723e */ /* 0x000fe200000010ff */
[----:B------:R-:W-:Y:S01]  /*1d50*/  STS [R49+0x50], R108 ;  /* 0x0000506c31007388 */ /* 0x000fe20000000800 */
[----:B------:R-:W-:Y:S01]  /*1d60*/  F2FP.BF16.F32.PACK_AB R62, R63, R62 ;  /* 0x0000003e3f3e723e */ /* 0x000fe200000010ff */
[----:B------:R-:W-:Y:S01]  /*1d70*/  IMAD R63, R3, 0xc00, R46 ;  /* 0x00000c00033f7824 */ /* 0x000fe200078e022e */
[----:B------:R-:W-:Y:S01]  /*1d80*/  F2FP.BF16.F32.PACK_AB R64, R65, R64 ;  /* 0x000000404140723e */ /* 0x000fe200000010ff */
[----:B------:R-:W-:Y:S01]  /*1d90*/  STS [R49+0x8d0], R110 ;  /* 0x0008d06e31007388 */ /* 0x000fe20000000800 */
[----:B------:R-:W-:Y:S01]  /*1da0*/  F2FP.BF16.F32.PACK_AB R66, R67, R66 ;  /* 0x000000424342723e */ /* 0x000fe200000010ff */
[----:B------:R-:W-:Y:S01]  /*1db0*/  VIADD R47, R63, 0x6000 ;  /* 0x000060003f2f7836 */ /* 0x000fe20000000000 */
        /* <DEDUP_REMOVED lines=15> */
[----:B-1----:R-:W-:Y:S01]  /*1eb0*/  IMAD.WIDE R46, R47, 0x2, R52 ;  /* 0x000000022f2e7825 */ /* 0x002fe200078e0234 */
[----:B------:R-:W-:Y:S01]  /*1ec0*/  F2FP.BF16.F32.PACK_AB R84, R85, R84 ;  /* 0x000000545554723e */ /* 0x000fe200000010ff */
[----:B------:R-:W-:Y:S01]  /*1ed0*/  STS [R49+0x80], R120 ;  /* 0x0000807831007388 */ /* 0x000fe20000000800 */
[----:B------:R-:W-:Y:S01]  /*1ee0*/  F2FP.BF16.F32.PACK_AB R86, R87, R86 ;  /* 0x000000565756723e */ /* 0x000fe200000010ff */
[----:B------:R-:W-:Y:S01]  /*1ef0*/  VIADD R65, R63, 0x1e000 ;  /* 0x0001e0003f417836 */ /* 0x000fe20000000000 */
[C---:B------:R-:W-:Y:S01]  /*1f00*/  ISETP.LT.AND P3, PT, R3.reuse, R0, !P0 ;  /* 0x000000000300720c */ /* 0x040fe20004761270 */
[----:B------:R-:W-:Y:S01]  /*1f10*/  STS [R49+0x900], R122 ;  /* 0x0009007a31007388 */ /* 0x000fe20000000800 */
[----:B------:R-:W-:-:S03]  /*1f20*/  LOP3.LUT R61, R3, 0x50, RZ, 0xfc, !PT ;  /* 0x00000050033d7812 */ /* 0x000fc600078efcff */
[----:B------:R-:W-:Y:S04]  /*1f30*/  STS [R49+0x90], R124 ;  /* 0x0000907c31007388 */ /* 0x000fe80000000800 */
        /* <DEDUP_REMOVED lines=12> */
[----:B------:R-:W-:Y:S01]  /*2000*/  STS [R49+0x970], R150 ;  /* 0x0009709631007388 */ /* 0x000fe20000000800 */
[----:B------:R-:W-:Y:S06]  /*2010*/  BAR.SYNC.DEFER_BLOCKING 0x0 ;  /* 0x0000000000007b1d */ /* 0x000fec0000010000 */
[----:B------:R-:W1:Y:S04]  /*2020*/  LDS.128 R36, [R60] ;  /* 0x000000003c247984 */ /* 0x000e680000000c00 */
[----:B------:R-:W2:Y:S04]  /*2030*/  LDS.128 R40, [R60+0x880] ;  /* 0x000880003c287984 */ /* 0x000ea80000000c00 */
[----:B------:R-:W3:Y:S04]  /*2040*/  LDS.128 R20, [R60+0x1100] ;  /* 0x001100003c147984 */ /* 0x000ee80000000c00 */
[----:B------:R-:W4:Y:S04]  /*2050*/  LDS.128 R24, [R60+0x1980] ;  /* 0x001980003c187984 */ /* 0x000f280000000c00 */
[----:B------:R-:W5:Y:S04]  /*2060*/  LDS.128 R28, [R60+0x2200] ;  /* 0x002200003c1c7984 */ /* 0x000f680000000c00 */
[----:B------:R-:W1:Y:S04]  /*2070*/  LDS.128 R12, [R60+0x2a80] ;  /* 0x002a80003c0c7984 */ /* 0x000e680000000c00 */
[----:B------:R-:W1:Y:S04]  /*2080*/  LDS.128 R4, [R60+0x3300] ;  /* 0x003300003c047984 */ /* 0x000e680000000c00 */
[----:B------:R-:W1:Y:S01]  /*2090*/  LDS.128 R8, [R60+0x3b80] ;  /* 0x003b80003c087984 */ /* 0x000e620000000c00 */
[----:B------:R-:W-:Y:S06]  /*20a0*/  BAR.SYNC.DEFER_BLOCKING 0x0 ;  /* 0x0000000000007b1d */ /* 0x000fec0000010000 */
[----:B------:R-:W-:Y:S04]  /*20b0*/  STS [R49], R2 ;  /* 0x0000000231007388 */ /* 0x000fe80000000800 */
[----:B------:R-:W-:Y:S04]  /*20c0*/  STS [R49+0x880], R16 ;  /* 0x0008801031007388 */ /* 0x000fe80000000800 */
[----:B------:R2:W-:Y:S04]  /*20d0*/  STS [R49+0x10], R17 ;  /* 0x0000101131007388 */ /* 0x0005e80000000800 */
[----:B------:R-:W-:Y:S04]  /*20e0*/  STS [R49+0x890], R18 ;  /* 0x0008901231007388 */ /* 0x000fe80000000800 */
[----:B------:R-:W-:Y:S01]  /*20f0*/  STS [R49+0x20], R32 ;  /* 0x0000202031007388 */ /* 0x000fe20000000800 */
[----:B--2---:R-:W-:-:S03]  /*2100*/  LOP3.LUT R17, R3, 0x30, RZ, 0xfc, !PT ;  /* 0x0000003003117812 */ /* 0x004fc600078efcff */
        /* <DEDUP_REMOVED lines=9> */
[----:B--2---:R-:W-:-:S03]  /*21a0*/  IMAD.WIDE R44, R63, 0x2, R52 ;  /* 0x000000023f2c7825 */ /* 0x004fc600078e0234 */
[----:B------:R-:W-:Y:S04]  /*21b0*/  STS [R49+0x8e0], R50 ;  /* 0x0008e03231007388 */ /* 0x000fe80000000800 */
[----:B------:R-:W-:Y:S04]  /*21c0*/  STS [R49+0x70], R154 ;  /* 0x0000709a31007388 */ /* 0x000fe80000000800 */
[----:B------:R2:W-:Y:S04]  /*21d0*/  STS [R49+0x8f0], R54 ;  /* 0x0008f03631007388 */ /* 0x0005e80000000800 */
[----:B------:R1:W-:Y:S04]  /*21e0*/  STS [R49+0x80], R56 ;  /* 0x0000803831007388 */ /* 0x0003e80000000800 */
[----:B------:R3:W-:Y:S01]  /*21f0*/  STS [R49+0x900], R58 ;  /* 0x0009003a31007388 */ /* 0x0007e20000000800 */
[----:B--2---:R-:W-:-:S03]  /*2200*/  IMAD.WIDE R54, R55, 0x2, R52 ;  /* 0x0000000237367825 */ /* 0x004fc600078e0234 */
[----:B------:R-:W-:Y:S01]  /*2210*/  STS [R49+0x90], R156 ;  /* 0x0000909c31007388 */ /* 0x000fe20000000800 */
[----:B-1----:R-:W-:-:S03]  /*2220*/  IMAD.WIDE R56, R57, 0x2, R52 ;  /* 0x0000000239387825 */ /* 0x002fc600078e0234 */
[----:B------:R-:W-:Y:S01]  /*2230*/  STS [R49+0x910], R62 ;  /* 0x0009103e31007388 */ /* 0x000fe20000000800 */
[----:B---3--:R-:W-:-:S03]  /*2240*/  IMAD.WIDE R58, R59, 0x2, R52 ;  /* 0x000000023b3a7825 */ /* 0x008fc600078e0234 */
        /* <DEDUP_REMOVED lines=11> */
[----:B------:R1:W-:Y:S01]  /*2300*/  STS [R49+0x970], R86 ;  /* 0x0009705631007388 */ /* 0x0003e20000000800 */
[----:B------:R-:W-:Y:S01]  /*2310*/  BAR.SYNC.DEFER_BLOCKING 0x0 ;  /* 0x0000000000007b1d */ /* 0x000fe20000010000 */
[----:B-1----:R-:W-:-:S05]  /*2320*/  LOP3.LUT R49, R3, 0x40, RZ, 0xfc, !PT ;  /* 0x0000004003317812 */ /* 0x002fca00078efcff */
[----:B------:R1:W-:Y:S01]  /*2330*/  @P3 STG.E.128 desc[UR22][R44.64], R36 ;  /* 0x000000242c003986 */ /* 0x0003e2000c101d16 */
[----:B------:R-:W-:-:S03]  /*2340*/  ISETP.LT.AND P3, PT, R17, R0, !P0 ;  /* 0x000000001100720c */ /* 0x000fc60004761270 */
[----:B------:R-:W-:Y:S01]  /*2350*/  @P2 STG.E.128 desc[UR22][R46.64], R40 ;  /* 0x000000282e002986 */ /* 0x000fe2000c101d16 */
[----:B------:R-:W-:-:S03]  /*2360*/  ISETP.LT.AND P2, PT, R19, R0, !P0 ;  /* 0x000000001300720c */ /* 0x000fc60004741270 */
[----:B------:R-:W2:Y:S04]  /*2370*/  LDS.128 R16, [R60] ;  /* 0x000000003c107984 */ /* 0x000ea80000000c00 */
[----:B------:R3:W-:Y:S01]  /*2380*/  @P1 STG.E.128 desc[UR22][R54.64], R20 ;  /* 0x0000001436001986 */ /* 0x0007e2000c101d16 */
[----:B------:R-:W-:-:S03]  /*2390*/  ISETP.LT.AND P1, PT, R49, R0, !P0 ;  /* 0x000000003100720c */ /* 0x000fc60004721270 */
[----:B----4-:R4:W-:Y:S01]  /*23a0*/  @P6 STG.E.128 desc[UR22][R56.64], R24 ;  /* 0x0000001838006986 */ /* 0x0109e2000c101d16 */
[----:B-1----:R-:W-:-:S03]  /*23b0*/  LOP3.LUT R37, R3, 0x48, RZ, 0xfc, !PT ;  /* 0x0000004803257812 */ /* 0x002fc600078efcff */
[----:B------:R-:W1:Y:S01]  /*23c0*/  LDS.128 R32, [R60+0x880] ;  /* 0x000880003c207984 */ /* 0x000e620000000c00 */
[----:B------:R-:W-:-:S03]  /*23d0*/  ISETP.LT.AND P6, PT, R37, R0, !P0 ;  /* 0x000000002500720c */ /* 0x000fc600047c1270 */
[----:B------:R-:W1:Y:S04]  /*23e0*/  LDS.128 R36, [R60+0x1100] ;  /* 0x001100003c247984 */ /* 0x000e680000000c00 */
[----:B------:R-:W1:Y:S01]  /*23f0*/  LDS.128 R40, [R60+0x1980] ;  /* 0x001980003c287984 */ /* 0x000e620000000c00 */
[----:B---3--:R-:W-:-:S03]  /*2400*/  VIADD R55, R63, 0x24000 ;  /* 0x000240003f377836 */ /* 0x008fc60000000000 */
[----:B------:R-:W1:Y:S01]  /*2410*/  LDS.128 R44, [R60+0x2200] ;  /* 0x002200003c2c7984 */ /* 0x000e620000000c00 */
[----:B----4-:R-:W-:-:S03]  /*2420*/  IMAD.WIDE R24, R65, 0x2, R52 ;  /* 0x0000000241187825 */ /* 0x010fc600078e0234 */
[----:B------:R-:W4:Y:S01]  /*2430*/  LDS.128 R48, [R60+0x2a80] ;  /* 0x002a80003c307984 */ /* 0x000f220000000c00 */
[----:B------:R-:W-:Y:S01]  /*2440*/  IMAD.WIDE R26, R55, 0x2, R52 ;  /* 0x00000002371a7825 */ /* 0x000fe200078e0234 */
[----:B------:R-:W-:Y:S02]  /*2450*/  LOP3.LUT R55, R3, 0x60, RZ, 0xfc, !PT ;  /* 0x0000006003377812 */ /* 0x000fe400078efcff */
[----:B------:R-:W1:Y:S01]  /*2460*/  LDS.128 R20, [R60+0x3300] ;  /* 0x003300003c147984 */ /* 0x000e620000000c00 */
[----:B------:R-:W-:-:S03]  /*2470*/  VIADD R57, R63, 0x36000 ;  /* 0x000360003f397836 */ /* 0x000fc60000000000 */
[----:B-----5:R3:W-:Y:S01]  /*2480*/  @P5 STG.E.128 desc[UR22][R58.64], R28 ;  /* 0x0000001c3a005986 */ /* 0x0207e2000c101d16 */
[----:B------:R-:W-:-:S03]  /*2490*/  ISETP.LT.AND P5, PT, R61, R0, !P0 ;  /* 0x000000003d00720c */ /* 0x000fc600047a1270 */
[----:B------:R5:W-:Y:S04]  /*24a0*/  @P4 STG.E.128 desc[UR22][R24.64], R12 ;  /* 0x0000000c18004986 */ /* 0x000be8000c101d16 */
[----:B------:R2:W-:Y:S01]  /*24b0*/  @P3 STG.E.128 desc[UR22][R26.64], R4 ;  /* 0x000000041a003986 */ /* 0x0005e2000c101d16 */
[----:B------:R-:W-:Y:S02]  /*24c0*/  ISETP.LT.AND P3, PT, R55, R0, !P0 ;  /* 0x000000003700720c */ /* 0x000fe40004761270 */
[C---:B------:R-:W-:Y:S02]  /*24d0*/  LOP3.LUT R55, R3.reuse, 0x68, RZ, 0xfc, !PT ;  /* 0x0000006803377812 */ /* 0x040fe400078efcff */
[----:B---3--:R-:W-:Y:S01]  /*24e0*/  LOP3.LUT R31, R3, 0x58, RZ, 0xfc, !PT ;  /* 0x00000058031f7812 */ /* 0x008fe200078efcff */
[----:B------:R-:W-:-:S03]  /*24f0*/  VIADD R29, R63, 0x2a000 ;  /* 0x0002a0003f1d7836 */ /* 0x000fc60000000000 */
[----:B------:R-:W-:Y:S01]  /*2500*/  ISETP.LT.AND P4, PT, R31, R0, !P0 ;  /* 0x000000001f00720c */ /* 0x000fe20004781270 */
[----:B------:R-:W-:Y:S01]  /*2510*/  VIADD R31, R63, 0x30000 ;  /* 0x000300003f1f7836 */ /* 0x000fe20000000000 */
[----:B-----5:R-:W-:Y:S01]  /*2520*/  LOP3.LUT R13, R3, 0x70, RZ, 0xfc, !PT ;  /* 0x00000070030d7812 */ /* 0x020fe200078efcff */
[----:B------:R-:W-:Y:S01]  /*2530*/  IMAD.WIDE R28, R29, 0x2, R52 ;  /* 0x000000021d1c7825 */ /* 0x000fe200078e0234 */
[----:B------:R-:W-:-:S03]  /*2540*/  LOP3.LUT R15, R3, 0x78, RZ, 0xfc, !PT ;  /* 0x00000078030f7812 */ /* 0x000fc600078efcff */
[--C-:B------:R-:W-:Y:S01]  /*2550*/  IMAD.WIDE R30, R31, 0x2, R52.reuse ;  /* 0x000000021f1e7825 */ /* 0x100fe200078e0234 */
[----:B------:R5:W-:Y:S01]  /*2560*/  @P2 STG.E.128 desc[UR22][R28.64], R8 ;  /* 0x000000081c002986 */ /* 0x000be2000c101d16 */
[-C--:B------:R-:W-:Y:S02]  /*2570*/  ISETP.LT.AND P2, PT, R55, R0.reuse, !P0 ;  /* 0x000000003700720c */ /* 0x080fe40004741270 */
[----:B--2---:R-:W-:Y:S01]  /*2580*/  VIADD R5, R63, 0x3c000 ;  /* 0x0003c0003f057836 */ /* 0x004fe20000000000 */
[----:B------:R3:W-:Y:S01]  /*2590*/  @P1 STG.E.128 desc[UR22][R30.64], R16 ;  /* 0x000000101e001986 */ /* 0x0007e2000c101d16 */
[-C--:B------:R-:W-:Y:S01]  /*25a0*/  ISETP.LT.AND P1, PT, R13, R0.reuse, !P0 ;  /* 0x000000000d00720c */ /* 0x080fe20004721270 */
[----:B------:R-:W-:Y:S01]  /*25b0*/  VIADD R7, R63, 0x42000 ;  /* 0x000420003f077836 */ /* 0x000fe20000000000 */
[----:B------:R-:W-:Y:S01]  /*25c0*/  ISETP.LT.AND P0, PT, R15, R0, !P0 ;  /* 0x000000000f00720c */ /* 0x000fe20004701270 */
[----:B------:R-:W-:-:S04]  /*25d0*/  IMAD.WIDE R2, R57, 0x2, R52 ;  /* 0x0000000239027825 */ /* 0x000fc800078e0234 */
[----:B------:R-:W-:Y:S01]  /*25e0*/  VIADD R13, R63, 0x54000 ;  /* 0x000540003f0d7836 */ /* 0x000fe20000000000 */
[----:B-1----:R3:W-:Y:S01]  /*25f0*/  @P6 STG.E.128 desc[UR22][R2.64], R32 ;  /* 0x0000002002006986 */ /* 0x0027e2000c101d16 */
[----:B------:R-:W-:-:S04]  /*2600*/  IMAD.WIDE R4, R5, 0x2, R52 ;  /* 0x0000000205047825 */ /* 0x000fc800078e0234 */
[C---:B-----5:R-:W-:Y:S01]  /*2610*/  VIADD R9, R63.reuse, 0x48000 ;  /* 0x000480003f097836 */ /* 0x060fe20000000000 */
[----:B------:R3:W-:Y:S01]  /*2620*/  @P5 STG.E.128 desc[UR22][R4.64], R36 ;  /* 0x0000002404005986 */ /* 0x0007e2000c101d16 */
[----:B------:R-:W-:Y:S02]  /*2630*/  VIADD R11, R63, 0x4e000 ;  /* 0x0004e0003f0b7836 */ /* 0x000fe40000000000 */
[----:B------:R-:W-:-:S04]  /*2640*/  IMAD.WIDE R6, R7, 0x2, R52 ;  /* 0x0000000207067825 */ /* 0x000fc800078e0234 */
[--C-:B------:R-:W-:Y:S01]  /*2650*/  IMAD.WIDE R8, R9, 0x2, R52.reuse ;  /* 0x0000000209087825 */ /* 0x100fe200078e0234 */
[----:B------:R3:W-:Y:S03]  /*2660*/  @P4 STG.E.128 desc[UR22][R6.64], R40 ;  /* 0x0000002806004986 */ /* 0x0007e6000c101d16 */
[--C-:B------:R-:W-:Y:S01]  /*2670*/  IMAD.WIDE R10, R11, 0x2, R52.reuse ;  /* 0x000000020b0a7825 */ /* 0x100fe200078e0234 */
[----:B------:R3:W-:Y:S03]  /*2680*/  @P3 STG.E.128 desc[UR22][R8.64], R44 ;  /* 0x0000002c08003986 */ /* 0x0007e6000c101d16 */
[----:B------:R-:W-:Y:S01]  /*2690*/  IMAD.WIDE R12, R13, 0x2, R52 ;  /* 0x000000020d0c7825 */ /* 0x000fe200078e0234 */
[----:B----4-:R3:W-:Y:S04]  /*26a0*/  @P2 STG.E.128 desc[UR22][R10.64], R48 ;  /* 0x000000300a002986 */ /* 0x0107e8000c101d16 */
[----:B------:R3:W-:Y:S01]  /*26b0*/  @P1 STG.E.128 desc[UR22][R12.64], R20 ;  /* 0x000000140c001986 */ /* 0x0007e2000c101d16 */
[----:B------:R-:W-:Y:S05]  /*26c0*/  @!P0 EXIT ;  /* 0x000000000000894d */ /* 0x000fea0003800000 */
[----:B---3--:R-:W1:Y:S01]  /*26d0*/  LDS.128 R4, [R60+0x3b80] ;  /* 0x003b80003c047984 */ /* 0x008e620000000c00 */
[----:B------:R-:W-:-:S04]  /*26e0*/  VIADD R63, R63, 0x5a000 ;  /* 0x0005a0003f3f7836 */ /* 0x000fc80000000000 */
[----:B------:R-:W-:-:S05]  /*26f0*/  IMAD.WIDE R52, R63, 0x2, R52 ;  /* 0x000000023f347825 */ /* 0x000fca00078e0234 */
[----:B-1----:R-:W-:Y:S01]  /*2700*/  STG.E.128 desc[UR22][R52.64], R4 ;  /* 0x0000000434007986 */ /* 0x002fe2000c101d16 */
[----:B------:R-:W-:Y:S05]  /*2710*/  EXIT ;  /* 0x000000000000794d */ /* 0x000fea0003800000 */
.L_x_1:
[----:B------:R-:W-:-:S00]  /*2720*/  BRA `(.L_x_1) ;  /* 0xfffffffc00fc7947 */ /* 0x000fc0000383ffff */
[----:B------:R-:W-:-:S00]  /*2730*/  NOP ;  /* 0x0000000000007918 */ /* 0x000fc00000000000 */
        /* <DEDUP_REMOVED lines=12> */
.L_x_2:


//--------------------- .nv.shared.triton_mm      --------------------------
	.section	.nv.shared.triton_mm,"aw",@nobits
	.sectionflags	@""
	.align	16
	.zero		1024


//--------------------- .nv.constant0.triton_mm   --------------------------
	.section	.nv.constant0.triton_mm,"a",@progbits
	.sectionflags	@""
	.align	4
.nv.constant0.triton_mm:
	.zero		556
